// auto-generated by cutlass_sweep.fmha — config: {"arch": "sm_90", "direction": "fwd", "dtype": "fp16", "head_dim": 224, "mask": "causal", "schedule": "pingpong", "tile_kv": 64, "tile_q": 128}
#include "cutlass/cutlass.h"
#include "cute/tensor.hpp"
#include "cutlass/device_kernel.h"
#include "cutlass/kernel_hardware_info.h"
#include "88_hopper_fmha/collective/fmha_fusion.hpp"
#include "88_hopper_fmha/kernel/fmha_kernel_builder.hpp"

using namespace cute;
using Element = cutlass::half_t;
using TileShape = Shape<_128, _64, _224>;
using StrideQ = cute::tuple<int, _1, cute::tuple<int, int>>;
using StrideK = cute::tuple<int, _1, cute::tuple<int, int>>;
using StrideV = cute::tuple<int, cute::_1, cute::tuple<int, int>>;

using Kernel = typename cutlass::fmha::kernel::FmhaBuilder<
    Element, float, float,
    TileShape, StrideQ, StrideK, StrideV,
    cutlass::fmha::collective::CausalFusion,
    cutlass::gemm::KernelTmaWarpSpecializedPingpong
  >::Kernel;

auto* _anchor = &cutlass::device_kernel<Kernel>;


// ===== COMPILED SASS (sm_90a) =====

	.target	sm_90a

	.elftype	@"ET_EXEC"


//--------------------- .note.nv.tkinfo           --------------------------
	.section	.note.nv.tkinfo,"",@"SHT_NOTE"
	.sectionflags	@"SHF_NOTE_NV_TKINFO"
	.tkinfo
        /*0018*/ 	.word	0x00000002
        /*0030*/ 	.string	""
        /*0030*/ 	.string	"ptxas"
        /*0030*/ 	.string	"Cuda compilation tools, release 13.0, V13.0.88"
        /*0030*/ 	.string	"Build cuda_13.0.r13.0/compiler.36424714_0"
        /*0030*/ 	.string	"-arch sm_90a -m 64 "



//--------------------- .note.nv.cuinfo           --------------------------
	.section	.note.nv.cuinfo,"",@"SHT_NOTE"
	.sectionflags	@"SHF_NOTE_NV_CUINFO"
        /*0018*/ 	.short	0x0002
        /*001a*/ 	.short	0x005a
        /*001c*/ 	.short	0x0082
	.zero		2


//--------------------- .nv.info                  --------------------------
	.section	.nv.info,"",@"SHT_CUDA_INFO"
	.align	4


	//----- nvinfo : EIATTR_REGCOUNT
	.align		4
        /*0000*/ 	.byte	0x04, 0x2f
        /*0002*/ 	.short	(.L_16 - .L_15)
	.align		4
.L_15:
        /*0004*/ 	.word	index@(_ZN7cutlass13device_kernelINS_4fmha6kernel28FmhaKernelTmaWarpSpecializedINS1_10collective30FmhaMainloopTmaWarpSpecializedINS_6half_tEffN4cute5tupleIJNS7_1CILi128EEENS9_ILi64EEENS9_ILi224EEEEEENS8_IJiNS9_ILi1EEENS8_IJiiEEEEEESG_SG_NS4_12CausalFusionEJNS2_6OptionILNS2_3TagE0ENS9_ILb1EEEEENSI_ILSJ_2ESK_EEEEENS4_15FmhaFwdEpilogueIS6_fNS8_IJSB_SC_SB_EEEEENS2_23PersistentTileSchedulerEJSL_SM_EEEEEvNT_6ParamsE)
        /*0008*/ 	.word	0x000000a8


	//----- nvinfo : EIATTR_FRAME_SIZE
	.align		4
.L_16:
        /*000c*/ 	.byte	0x04, 0x11
        /*000e*/ 	.short	(.L_18 - .L_17)
	.align		4
.L_17:
        /*0010*/ 	.word	index@($__internal_0_$__cuda_sm20_rcp_rn_f32_slowpath)
        /*0014*/ 	.word	0x00000000


	//----- nvinfo : EIATTR_FRAME_SIZE
	.align		4
.L_18:
        /*0018*/ 	.byte	0x04, 0x11
        /*001a*/ 	.short	(.L_20 - .L_19)
	.align		4
.L_19:
        /*001c*/ 	.word	index@(_ZN7cutlass13device_kernelINS_4fmha6kernel28FmhaKernelTmaWarpSpecializedINS1_10collective30FmhaMainloopTmaWarpSpecializedINS_6half_tEffN4cute5tupleIJNS7_1CILi128EEENS9_ILi64EEENS9_ILi224EEEEEENS8_IJiNS9_ILi1EEENS8_IJiiEEEEEESG_SG_NS4_12CausalFusionEJNS2_6OptionILNS2_3TagE0ENS9_ILb1EEEEENSI_ILSJ_2ESK_EEEEENS4_15FmhaFwdEpilogueIS6_fNS8_IJSB_SC_SB_EEEEENS2_23PersistentTileSchedulerEJSL_SM_EEEEEvNT_6ParamsE)
        /*0020*/ 	.word	0x00000000


	//----- nvinfo : EIATTR_MIN_STACK_SIZE
	.align		4
.L_20:
        /*0024*/ 	.byte	0x04, 0x12
        /*0026*/ 	.short	(.L_22 - .L_21)
	.align		4
.L_21:
        /*0028*/ 	.word	index@(_ZN7cutlass13device_kernelINS_4fmha6kernel28FmhaKernelTmaWarpSpecializedINS1_10collective30FmhaMainloopTmaWarpSpecializedINS_6half_tEffN4cute5tupleIJNS7_1CILi128EEENS9_ILi64EEENS9_ILi224EEEEEENS8_IJiNS9_ILi1EEENS8_IJiiEEEEEESG_SG_NS4_12CausalFusionEJNS2_6OptionILNS2_3TagE0ENS9_ILb1EEEEENSI_ILSJ_2ESK_EEEEENS4_15FmhaFwdEpilogueIS6_fNS8_IJSB_SC_SB_EEEEENS2_23PersistentTileSchedulerEJSL_SM_EEEEEvNT_6ParamsE)
        /*002c*/ 	.word	0x00000000
.L_22:


//--------------------- .nv.compat                --------------------------
	.section	.nv.compat,"",@"SHT_CUDA_COMPAT_INFO"
	.align	4
        /*0000*/ 	.byte	0x02, 0x09, 0x01, 0x00, 0x02, 0x02, 0x04, 0x00, 0x02, 0x05, 0x05, 0x00, 0x03, 0x07, 0x01, 0x01
        /*0010*/ 	.byte	0x02, 0x03, 0x01, 0x00, 0x02, 0x06, 0x01, 0x00, 0x04, 0x0b, 0x08, 0x00, 0x00, 0x00, 0x00, 0x00
        /*0020*/ 	.byte	0x00, 0x00, 0x00, 0x00


//--------------------- .nv.info._ZN7cutlass13device_kernelINS_4fmha6kernel28FmhaKernelTmaWarpSpecializedINS1_10collective30FmhaMainloopTmaWarpSpecializedINS_6half_tEffN4cute5tupleIJNS7_1CILi128EEENS9_ILi64EEENS9_ILi224EEEEEENS8_IJiNS9_ILi1EEENS8_IJiiEEEEEESG_SG_NS4_12CausalFusionEJNS2_6OptionILNS2_3TagE0ENS9_ILb1EEEEENSI_ILSJ_2ESK_EEEEENS4_15FmhaFwdEpilogueIS6_fNS8_IJSB_SC_SB_EEEEENS2_23PersistentTileSchedulerEJSL_SM_EEEEEvNT_6ParamsE --------------------------
	.section	.nv.info._ZN7cutlass13device_kernelINS_4fmha6kernel28FmhaKernelTmaWarpSpecializedINS1_10collective30FmhaMainloopTmaWarpSpecializedINS_6half_tEffN4cute5tupleIJNS7_1CILi128EEENS9_ILi64EEENS9_ILi224EEEEEENS8_IJiNS9_ILi1EEENS8_IJiiEEEEEESG_SG_NS4_12CausalFusionEJNS2_6OptionILNS2_3TagE0ENS9_ILb1EEEEENSI_ILSJ_2ESK_EEEEENS4_15FmhaFwdEpilogueIS6_fNS8_IJSB_SC_SB_EEEEENS2_23PersistentTileSchedulerEJSL_SM_EEEEEvNT_6ParamsE,"",@"SHT_CUDA_INFO"
	.sectionflags	@""
	.align	4


	//----- nvinfo : EIATTR_CUDA_API_VERSION
	.align		4
        /*0000*/ 	.byte	0x04, 0x37
        /*0002*/ 	.short	(.L_24 - .L_23)
.L_23:
        /*0004*/ 	.word	0x00000082


	//----- nvinfo : EIATTR_KPARAM_INFO
	.align		4
.L_24:
        /*0008*/ 	.byte	0x04, 0x17
        /*000a*/ 	.short	(.L_26 - .L_25)
.L_25:
        /*000c*/ 	.word	0x00000000
        /*0010*/ 	.short	0x0000
        /*0012*/ 	.short	0x0070
        /*0014*/ 	.byte	0x00, 0xf0, 0x01, 0x20


	//----- nvinfo : EIATTR_SPARSE_MMA_MASK
	.align		4
.L_26:
        /*0018*/ 	.byte	0x03, 0x50
        /*001a*/ 	.short	0x0000


	//----- nvinfo : EIATTR_MAXREG_COUNT
	.align		4
        /*001c*/ 	.byte	0x03, 0x1b
        /*001e*/ 	.short	0x00a8


	//----- nvinfo : EIATTR_NUM_BARRIERS
	.align		4
        /*0020*/ 	.byte	0x02, 0x4c
        /*0022*/ 	.byte	0x02
	.zero		1


	//----- nvinfo : EIATTR_EXTERNS
	.align		4
        /*0024*/ 	.byte	0x04, 0x0f
        /*0026*/ 	.short	(.L_28 - .L_27)


	//   ....[0]....
	.align		4
.L_27:
        /*0028*/ 	.word	index@(__assertfail)


	//----- nvinfo : EIATTR_MERCURY_ISA_VERSION
	.align		4
.L_28:
        /*002c*/ 	.byte	0x03, 0x5f
        /*002e*/ 	.short	0x0101


	//----- nvinfo : EIATTR_INT_WARP_WIDE_INSTR_OFFSETS
	.align		4
        /*0030*/ 	.byte	0x04, 0x31
        /*0032*/ 	.short	(.L_30 - .L_29)


	//   ....[0]....
.L_29:
        /*0034*/ 	.word	0x00000790


	//   ....[1]....
        /*0038*/ 	.word	0x000007a0


	//   ....[2]....
        /*003c*/ 	.word	0x000007b0


	//   ....[3]....
        /*0040*/ 	.word	0x000007c0


	//   ....[4]....
        /*0044*/ 	.word	0x00000830


	//   ....[5]....
        /*0048*/ 	.word	0x00000a10


	//   ....[6]....
        /*004c*/ 	.word	0x00000ad0


	//----- nvinfo : EIATTR_COOP_GROUP_MASK_REGIDS
	.align		4
.L_30:
        /*0050*/ 	.byte	0x04, 0x29
        /*0052*/ 	.short	(.L_32 - .L_31)


	//   ....[0]....
.L_31:
        /*0054*/ 	.word	0xffffffff


	//   ....[1]....
        /*0058*/ 	.word	0xffffffff


	//   ....[2]....
        /*005c*/ 	.word	0xffffffff


	//   ....[3]....
        /*0060*/ 	.word	0xffffffff


	//   ....[4]....
        /*0064*/ 	.word	0xffffffff


	//   ....[5]....
        /*0068*/ 	.word	0xffffffff


	//   ....[6]....
        /*006c*/ 	.word	0xffffffff


	//   ....[7]....
        /*0070*/ 	.word	0xffffffff


	//   ....[8]....
        /*0074*/ 	.word	0xffffffff


	//   ....[9]....
        /*0078*/ 	.word	0xffffffff


	//   ....[10]....
        /*007c*/ 	.word	0xffffffff


	//   ....[11]....
        /*0080*/ 	.word	0xffffffff


	//   ....[12]....
        /*0084*/ 	.word	0xffffffff


	//   ....[13]....
        /*0088*/ 	.word	0xffffffff


	//   ....[14]....
        /*008c*/ 	.word	0xffffffff


	//   ....[15]....
        /*0090*/ 	.word	0xffffffff


	//   ....[16]....
        /*0094*/ 	.word	0xffffffff


	//   ....[17]....
        /*0098*/ 	.word	0xffffffff


	//   ....[18]....
        /*009c*/ 	.word	0xffffffff


	//   ....[19]....
        /*00a0*/ 	.word	0xffffffff


	//   ....[20]....
        /*00a4*/ 	.word	0xffffffff


	//   ....[21]....
        /*00a8*/ 	.word	0xffffffff


	//----- nvinfo : EIATTR_COOP_GROUP_INSTR_OFFSETS
	.align		4
.L_32:
        /*00ac*/ 	.byte	0x04, 0x28
        /*00ae*/ 	.short	(.L_34 - .L_33)


	//   ....[0]....
.L_33:
        /*00b0*/ 	.word	0x00000070


	//   ....[1]....
        /*00b4*/ 	.word	0x000000a0


	//   ....[2]....
        /*00b8*/ 	.word	0x000001d0


	//   ....[3]....
        /*00bc*/ 	.word	0x00000410


	//   ....[4]....
        /*00c0*/ 	.word	0x000005d0


	//   ....[5]....
        /*00c4*/ 	.word	0x00000730


	//   ....[6]....
        /*00c8*/ 	.word	0x000022f0


	//   ....[7]....
        /*00cc*/ 	.word	0x00002330


	//   ....[8]....
        /*00d0*/ 	.word	0x00002650


	//   ....[9]....
        /*00d4*/ 	.word	0x00002740


	//   ....[10]....
        /*00d8*/ 	.word	0x000045b0


	//   ....[11]....
        /*00dc*/ 	.word	0x000045e0


	//   ....[12]....
        /*00e0*/ 	.word	0x000046d0


	//   ....[13]....
        /*00e4*/ 	.word	0x000048a0


	//   ....[14]....
        /*00e8*/ 	.word	0x00007330


	//   ....[15]....
        /*00ec*/ 	.word	0x00007430


	//   ....[16]....
        /*00f0*/ 	.word	0x00007810


	//   ....[17]....
        /*00f4*/ 	.word	0x00007950


	//   ....[18]....
        /*00f8*/ 	.word	0x000099d0


	//   ....[19]....
        /*00fc*/ 	.word	0x00009a10


	//   ....[20]....
        /*0100*/ 	.word	0x00009a40


	//   ....[21]....
        /*0104*/ 	.word	0x00009a60


	//----- nvinfo : EIATTR_REG_RECONFIG
	.align		4
.L_34:
        /*0108*/ 	.byte	0x01, 0x54
	.zero		2


	//----- nvinfo : EIATTR_SYSCALL_OFFSETS
	.align		4
        /*010c*/ 	.byte	0x04, 0x46
        /*010e*/ 	.short	(.L_36 - .L_35)


	//   ....[0]....
.L_35:
        /*0110*/ 	.word	0x0000aa20


	//   ....[1]....
        /*0114*/ 	.word	0x0000ab90


	//----- nvinfo : EIATTR_MBARRIER_INSTR_OFFSETS
	.align		4
.L_36:
        /*0118*/ 	.byte	0x04, 0x39
        /*011a*/ 	.short	(.L_38 - .L_37)


	//   ....[0]....
.L_37:
        /*011c*/ 	.word	0x000003c0
        /*0120*/ 	.word	0x000000ff
        /*0124*/ 	.word	0x00035450
        /*0128*/ 	.short	0x0100
        /*012a*/ 	.byte	0x08
	.zero		1


	//   ....[1]....
        /*012c*/ 	.word	0x000003d0
        /*0130*/ 	.word	0x000000ff
        /*0134*/ 	.word	0x00035460
        /*0138*/ 	.short	0x0100
        /*013a*/ 	.byte	0x08
	.zero		1


	//   ....[2]....
        /*013c*/ 	.word	0x000003e0
        /*0140*/ 	.word	0x000000ff
        /*0144*/ 	.word	0x00035458
        /*0148*/ 	.short	0x0100
        /*014a*/ 	.byte	0x08
	.zero		1


	//   ....[3]....
        /*014c*/ 	.word	0x000003f0
        /*0150*/ 	.word	0x000000ff
        /*0154*/ 	.word	0x00035468
        /*0158*/ 	.short	0x0100
        /*015a*/ 	.byte	0x08
	.zero		1


	//   ....[4]....
        /*015c*/ 	.word	0x00000520
        /*0160*/ 	.word	0x000000ff
        /*0164*/ 	.word	0x00035400
        /*0168*/ 	.short	0x0100
        /*016a*/ 	.byte	0x08
	.zero		1


	//   ....[5]....
        /*016c*/ 	.word	0x00000530
        /*0170*/ 	.word	0x000000ff
        /*0174*/ 	.word	0x00035428
        /*0178*/ 	.short	0x0100
        /*017a*/ 	.byte	0x08
	.zero		1


	//   ....[6]....
        /*017c*/ 	.word	0x00000540
        /*0180*/ 	.word	0x000000ff
        /*0184*/ 	.word	0x00035408
        /*0188*/ 	.short	0x0100
        /*018a*/ 	.byte	0x08
	.zero		1


	//   ....[7]....
        /*018c*/ 	.word	0x00000550
        /*0190*/ 	.word	0x000000ff
        /*0194*/ 	.word	0x00035430
        /*0198*/ 	.short	0x0100
        /*019a*/ 	.byte	0x08
	.zero		1


	//   ....[8]....
        /*019c*/ 	.word	0x00000560
        /*01a0*/ 	.word	0x000000ff
        /*01a4*/ 	.word	0x00035410
        /*01a8*/ 	.short	0x0100
        /*01aa*/ 	.byte	0x08
	.zero		1


	//   ....[9]....
        /*01ac*/ 	.word	0x00000570
        /*01b0*/ 	.word	0x000000ff
        /*01b4*/ 	.word	0x00035438
        /*01b8*/ 	.short	0x0100
        /*01ba*/ 	.byte	0x08
	.zero		1


	//   ....[10]....
        /*01bc*/ 	.word	0x00000580
        /*01c0*/ 	.word	0x000000ff
        /*01c4*/ 	.word	0x00035418
        /*01c8*/ 	.short	0x0100
        /*01ca*/ 	.byte	0x08
	.zero		1


	//   ....[11]....
        /*01cc*/ 	.word	0x00000590
        /*01d0*/ 	.word	0x000000ff
        /*01d4*/ 	.word	0x00035440
        /*01d8*/ 	.short	0x0100
        /*01da*/ 	.byte	0x08
	.zero		1


	//   ....[12]....
        /*01dc*/ 	.word	0x000005a0
        /*01e0*/ 	.word	0x000000ff
        /*01e4*/ 	.word	0x00035420
        /*01e8*/ 	.short	0x0100
        /*01ea*/ 	.byte	0x08
	.zero		1


	//   ....[13]....
        /*01ec*/ 	.word	0x000005b0
        /*01f0*/ 	.word	0x000000ff
        /*01f4*/ 	.word	0x00035448
        /*01f8*/ 	.short	0x0100
        /*01fa*/ 	.byte	0x08
	.zero		1


	//   ....[14]....
        /*01fc*/ 	.word	0x000006e0
        /*0200*/ 	.word	0x000000ff
        /*0204*/ 	.word	0x00035470
        /*0208*/ 	.short	0x0100
        /*020a*/ 	.byte	0x08
	.zero		1


	//   ....[15]....
        /*020c*/ 	.word	0x000006f0
        /*0210*/ 	.word	0x000000ff
        /*0214*/ 	.word	0x00035480
        /*0218*/ 	.short	0x0100
        /*021a*/ 	.byte	0x08
	.zero		1


	//   ....[16]....
        /*021c*/ 	.word	0x00000700
        /*0220*/ 	.word	0x000000ff
        /*0224*/ 	.word	0x00035478
        /*0228*/ 	.short	0x0100
        /*022a*/ 	.byte	0x08
	.zero		1


	//   ....[17]....
        /*022c*/ 	.word	0x00000710
        /*0230*/ 	.word	0x000000ff
        /*0234*/ 	.word	0x00035488
        /*0238*/ 	.short	0x0100
        /*023a*/ 	.byte	0x08
	.zero		1


	//   ....[18]....
        /*023c*/ 	.word	0x00000850
        /*0240*/ 	.word	0x000000ff
        /*0244*/ 	.word	0x00035490
        /*0248*/ 	.short	0x0100
        /*024a*/ 	.byte	0x06
	.zero		1


	//   ....[19]....
        /*024c*/ 	.word	0x00000860
        /*0250*/ 	.word	0x000000ff
        /*0254*/ 	.word	0x00035498
        /*0258*/ 	.short	0x0100
        /*025a*/ 	.byte	0x06
	.zero		1


	//   ....[20]....
        /*025c*/ 	.word	0x00000870
        /*0260*/ 	.word	0x000000ff
        /*0264*/ 	.word	0x000354a0
        /*0268*/ 	.short	0x0100
        /*026a*/ 	.byte	0x06
	.zero		1


	//   ....[21]....
        /*026c*/ 	.word	0x00000880
        /*0270*/ 	.word	0x000000ff
        /*0274*/ 	.word	0x000354a8
        /*0278*/ 	.short	0x0100
        /*027a*/ 	.byte	0x06
	.zero		1


	//   ....[22]....
        /*027c*/ 	.word	0x00000980
        /*0280*/ 	.word	0x000000ff
        /*0284*/ 	.word	0x000354c0
        /*0288*/ 	.short	0x0100
        /*028a*/ 	.byte	0x08
	.zero		1


	//   ....[23]....
        /*028c*/ 	.word	0x00000990
        /*0290*/ 	.word	0x000000ff
        /*0294*/ 	.word	0x000354e0
        /*0298*/ 	.short	0x0100
        /*029a*/ 	.byte	0x08
	.zero		1


	//   ....[24]....
        /*029c*/ 	.word	0x000009a0
        /*02a0*/ 	.word	0x000000ff
        /*02a4*/ 	.word	0x000354c8
        /*02a8*/ 	.short	0x0100
        /*02aa*/ 	.byte	0x08
	.zero		1


	//   ....[25]....
        /*02ac*/ 	.word	0x000009b0
        /*02b0*/ 	.word	0x000000ff
        /*02b4*/ 	.word	0x000354e8
        /*02b8*/ 	.short	0x0100
        /*02ba*/ 	.byte	0x08
	.zero		1


	//   ....[26]....
        /*02bc*/ 	.word	0x000009c0
        /*02c0*/ 	.word	0x000000ff
        /*02c4*/ 	.word	0x000354d0
        /*02c8*/ 	.short	0x0100
        /*02ca*/ 	.byte	0x08
	.zero		1


	//   ....[27]....
        /*02cc*/ 	.word	0x000009d0
        /*02d0*/ 	.word	0x000000ff
        /*02d4*/ 	.word	0x000354f0
        /*02d8*/ 	.short	0x0100
        /*02da*/ 	.byte	0x08
	.zero		1


	//   ....[28]....
        /*02dc*/ 	.word	0x000009e0
        /*02e0*/ 	.word	0x000000ff
        /*02e4*/ 	.word	0x000354d8
        /*02e8*/ 	.short	0x0100
        /*02ea*/ 	.byte	0x08
	.zero		1


	//   ....[29]....
        /*02ec*/ 	.word	0x000009f0
        /*02f0*/ 	.word	0x000000ff
        /*02f4*/ 	.word	0x000354f8
        /*02f8*/ 	.short	0x0100
        /*02fa*/ 	.byte	0x08
	.zero		1


	//   ....[30]....
        /*02fc*/ 	.word	0x00000b00
        /*0300*/ 	.word	0x000000ff
        /*0304*/ 	.word	0x000354b0
        /*0308*/ 	.short	0x0100
        /*030a*/ 	.byte	0x06
	.zero		1


	//   ....[31]....
        /*030c*/ 	.word	0x00001550
        /*0310*/ 	.word	0x000000ff
        /*0314*/ 	.word	0x00035450
        /*0318*/ 	.short	0x010a
        /*031a*/ 	.byte	0x04
	.zero		1


	//   ....[32]....
        /*031c*/ 	.word	0x000015e0
        /*0320*/ 	.word	0x000000ff
        /*0324*/ 	.word	0x00035400
        /*0328*/ 	.short	0x010a
        /*032a*/ 	.byte	0x30
	.zero		1


	//   ....[33]....
        /*032c*/ 	.word	0x00001650
        /*0330*/ 	.word	0x000000ff
        /*0334*/ 	.word	0xfffffff8
        /*0338*/ 	.short	0x010a
        /*033a*/ 	.byte	0x04
	.zero		1


	//   ....[34]....
        /*033c*/ 	.word	0x00003020
        /*0340*/ 	.word	0x0000001e
        /*0344*/ 	.word	0x00000000
        /*0348*/ 	.short	0x0101
        /*034a*/ 	.byte	0x06
	.zero		1


	//   ....[35]....
        /*034c*/ 	.word	0x00003260
        /*0350*/ 	.word	0x000000ff
        /*0354*/ 	.word	0x00035400
        /*0358*/ 	.short	0x010a
        /*035a*/ 	.byte	0x05
	.zero		1


	//   ....[36]....
        /*035c*/ 	.word	0x00003d40
        /*0360*/ 	.word	0x000000ff
        /*0364*/ 	.word	0x00000000
        /*0368*/ 	.short	0x0101
        /*036a*/ 	.byte	0x30
	.zero		1


	//   ....[37]....
        /*036c*/ 	.word	0x00003ea0
        /*0370*/ 	.word	0x000000ff
        /*0374*/ 	.word	0x00035400
        /*0378*/ 	.short	0x010a
        /*037a*/ 	.byte	0x06
	.zero		1


	//   ....[38]....
        /*037c*/ 	.word	0x00005430
        /*0380*/ 	.word	0x000000ff
        /*0384*/ 	.word	0x00035400
        /*0388*/ 	.short	0x010a
        /*038a*/ 	.byte	0x0a
	.zero		1


	//   ....[39]....
        /*038c*/ 	.word	0x00005c30
        /*0390*/ 	.word	0x000000ff
        /*0394*/ 	.word	0x00035400
        /*0398*/ 	.short	0x010a
        /*039a*/ 	.byte	0x0a
	.zero		1


	//   ....[40]....
        /*039c*/ 	.word	0x000066e0
        /*03a0*/ 	.word	0x000000ff
        /*03a4*/ 	.word	0x00000000
        /*03a8*/ 	.short	0x0101
        /*03aa*/ 	.byte	0x0a
	.zero		1


	//   ....[41]....
        /*03ac*/ 	.word	0x00006790
        /*03b0*/ 	.word	0x000000ff
        /*03b4*/ 	.word	0x00000000
        /*03b8*/ 	.short	0x0101
        /*03ba*/ 	.byte	0x04
	.zero		1


	//   ....[42]....
        /*03bc*/ 	.word	0x00006940
        /*03c0*/ 	.word	0x000000ff
        /*03c4*/ 	.word	0x00035400
        /*03c8*/ 	.short	0x010a
        /*03ca*/ 	.byte	0x06
	.zero		1


	//   ....[43]....
        /*03cc*/ 	.word	0x00008760
        /*03d0*/ 	.word	0x000000ff
        /*03d4*/ 	.word	0x00035400
        /*03d8*/ 	.short	0x010a
        /*03da*/ 	.byte	0x0a
	.zero		1


	//   ....[44]....
        /*03dc*/ 	.word	0x00008bf0
        /*03e0*/ 	.word	0x000000ff
        /*03e4*/ 	.word	0x00035400
        /*03e8*/ 	.short	0x010a
        /*03ea*/ 	.byte	0x0a
	.zero		1


	//   ....[45]....
        /*03ec*/ 	.word	0x000096a0
        /*03f0*/ 	.word	0x000000ff
        /*03f4*/ 	.word	0x00000000
        /*03f8*/ 	.short	0x0101
        /*03fa*/ 	.byte	0x0a
	.zero		1


	//   ....[46]....
        /*03fc*/ 	.word	0x00009750
        /*0400*/ 	.word	0x000000ff
        /*0404*/ 	.word	0x00000000
        /*0408*/ 	.short	0x0101
        /*040a*/ 	.byte	0x04
	.zero		1


	//   ....[47]....
        /*040c*/ 	.word	0x00009910
        /*0410*/ 	.word	0x000000ff
        /*0414*/ 	.word	0x00000000
        /*0418*/ 	.short	0x0101
        /*041a*/ 	.byte	0x05
	.zero		1


	//   ....[48]....
        /*041c*/ 	.word	0x000099a0
        /*0420*/ 	.word	0x000000ff
        /*0424*/ 	.word	0x00000000
        /*0428*/ 	.short	0x0101
        /*042a*/ 	.byte	0x04
	.zero		1


	//   ....[49]....
        /*042c*/ 	.word	0x0000a220
        /*0430*/ 	.word	0x000000ff
        /*0434*/ 	.word	0x00000008
        /*0438*/ 	.short	0x010a
        /*043a*/ 	.byte	0x07
	.zero		1


	//   ....[50]....
        /*043c*/ 	.word	0x0000c520
        /*0440*/ 	.word	0x00000000
        /*0444*/ 	.word	0x00035490
        /*0448*/ 	.short	0x0101
        /*044a*/ 	.byte	0x26
	.zero		1


	//   ....[51]....
        /*044c*/ 	.word	0x0000c8f0
        /*0450*/ 	.word	0x00000007
        /*0454*/ 	.word	0x00035460
        /*0458*/ 	.short	0x010a
        /*045a*/ 	.byte	0x3f
	.zero		1


	//   ....[52]....
        /*045c*/ 	.word	0x0000cd60
        /*0460*/ 	.word	0x00000007
        /*0464*/ 	.word	0x000354b0
        /*0468*/ 	.short	0x0101
        /*046a*/ 	.byte	0x3f
	.zero		1


	//   ....[53]....
        /*046c*/ 	.word	0x0000cd70
        /*0470*/ 	.word	0x00000007
        /*0474*/ 	.word	0x000354b0
        /*0478*/ 	.short	0x010a
        /*047a*/ 	.byte	0x3f
	.zero		1


	//   ....[54]....
        /*047c*/ 	.word	0x0000ce10
        /*0480*/ 	.word	0x00000004
        /*0484*/ 	.word	0x00035460
        /*0488*/ 	.short	0x010a
        /*048a*/ 	.byte	0x3f
	.zero		1


	//   ....[55]....
        /*048c*/ 	.word	0x0000d630
        /*0490*/ 	.word	0x00000008
        /*0494*/ 	.word	0x00035428
        /*0498*/ 	.short	0x010a
        /*049a*/ 	.byte	0x3f
	.zero		1


	//   ....[56]....
        /*049c*/ 	.word	0x0000da80
        /*04a0*/ 	.word	0x00000005
        /*04a4*/ 	.word	0x000354b0
        /*04a8*/ 	.short	0x0101
        /*04aa*/ 	.byte	0x3f
	.zero		1


	//   ....[57]....
        /*04ac*/ 	.word	0x0000da90
        /*04b0*/ 	.word	0x00000005
        /*04b4*/ 	.word	0x000354b0
        /*04b8*/ 	.short	0x010a
        /*04ba*/ 	.byte	0x3f
	.zero		1


	//   ....[58]....
        /*04bc*/ 	.word	0x0000db40
        /*04c0*/ 	.word	0x00000007
        /*04c4*/ 	.word	0x00035428
        /*04c8*/ 	.short	0x010a
        /*04ca*/ 	.byte	0x3f
	.zero		1


	//   ....[59]....
        /*04cc*/ 	.word	0x0000dfe0
        /*04d0*/ 	.word	0x00000007
        /*04d4*/ 	.word	0x00035428
        /*04d8*/ 	.short	0x010a
        /*04da*/ 	.byte	0x3f
	.zero		1


	//   ....[60]....
        /*04dc*/ 	.word	0x0000e450
        /*04e0*/ 	.word	0x00000007
        /*04e4*/ 	.word	0x00035428
        /*04e8*/ 	.short	0x010a
        /*04ea*/ 	.byte	0x3f
	.zero		1


	//   ....[61]....
        /*04ec*/ 	.word	0x0000e910
        /*04f0*/ 	.word	0x00000003
        /*04f4*/ 	.word	0x00035450
        /*04f8*/ 	.short	0x010a
        /*04fa*/ 	.byte	0x3f
	.zero		1


	//   ....[62]....
        /*04fc*/ 	.word	0x0000e970
        /*0500*/ 	.word	0x00000005
        /*0504*/ 	.word	0x00035400
        /*0508*/ 	.short	0x010a
        /*050a*/ 	.byte	0x3f
	.zero		1


	//   ....[63]....
        /*050c*/ 	.word	0x0000e9e0
        /*0510*/ 	.word	0x00000000
        /*0514*/ 	.word	0xfffffff8
        /*0518*/ 	.short	0x010a
        /*051a*/ 	.byte	0x3f
	.zero		1


	//   ....[64]....
        /*051c*/ 	.word	0x0000ea40
        /*0520*/ 	.word	0x00000014
        /*0524*/ 	.word	0x00035400
        /*0528*/ 	.short	0x010a
        /*052a*/ 	.byte	0x3f
	.zero		1


	//   ....[65]....
        /*052c*/ 	.word	0x0000eaa0
        /*0530*/ 	.word	0x0000000c
        /*0534*/ 	.word	0x00035400
        /*0538*/ 	.short	0x010a
        /*053a*/ 	.byte	0x3f
	.zero		1


	//   ....[66]....
        /*053c*/ 	.word	0x0000eb00
        /*0540*/ 	.word	0x0000000e
        /*0544*/ 	.word	0x00035400
        /*0548*/ 	.short	0x010a
        /*054a*/ 	.byte	0x3f
	.zero		1


	//   ....[67]....
        /*054c*/ 	.word	0x0000eb60
        /*0550*/ 	.word	0x0000000c
        /*0554*/ 	.word	0x00035400
        /*0558*/ 	.short	0x010a
        /*055a*/ 	.byte	0x3f
	.zero		1


	//   ....[68]....
        /*055c*/ 	.word	0x0000ebc0
        /*0560*/ 	.word	0x00000014
        /*0564*/ 	.word	0x00035400
        /*0568*/ 	.short	0x010a
        /*056a*/ 	.byte	0x3f
	.zero		1


	//   ....[69]....
        /*056c*/ 	.word	0x0000ec30
        /*0570*/ 	.word	0x00000003
        /*0574*/ 	.word	0x00000008
        /*0578*/ 	.short	0x010a
        /*057a*/ 	.byte	0x3f
	.zero		1


	//   ....[70]....
        /*057c*/ 	.word	0x0000ed00
        /*0580*/ 	.word	0x00000007
        /*0584*/ 	.word	0x00035460
        /*0588*/ 	.short	0x010a
        /*058a*/ 	.byte	0x3f
	.zero		1


	//   ....[71]....
        /*058c*/ 	.word	0x0000ed50
        /*0590*/ 	.word	0x00000007
        /*0594*/ 	.word	0x000354b0
        /*0598*/ 	.short	0x010a
        /*059a*/ 	.byte	0x3f
	.zero		1


	//   ....[72]....
        /*059c*/ 	.word	0x0000eda0
        /*05a0*/ 	.word	0x00000004
        /*05a4*/ 	.word	0x00035460
        /*05a8*/ 	.short	0x010a
        /*05aa*/ 	.byte	0x3f
	.zero		1


	//   ....[73]....
        /*05ac*/ 	.word	0x0000ee70
        /*05b0*/ 	.word	0x00000008
        /*05b4*/ 	.word	0x00035428
        /*05b8*/ 	.short	0x010a
        /*05ba*/ 	.byte	0x3f
	.zero		1


	//   ....[74]....
        /*05bc*/ 	.word	0x0000eec0
        /*05c0*/ 	.word	0x00000005
        /*05c4*/ 	.word	0x000354b0
        /*05c8*/ 	.short	0x010a
        /*05ca*/ 	.byte	0x3f
	.zero		1


	//   ....[75]....
        /*05cc*/ 	.word	0x0000ef10
        /*05d0*/ 	.word	0x00000007
        /*05d4*/ 	.word	0x00035428
        /*05d8*/ 	.short	0x010a
        /*05da*/ 	.byte	0x3f
	.zero		1


	//   ....[76]....
        /*05dc*/ 	.word	0x0000ef60
        /*05e0*/ 	.word	0x00000007
        /*05e4*/ 	.word	0x00035428
        /*05e8*/ 	.short	0x010a
        /*05ea*/ 	.byte	0x3f
	.zero		1


	//   ....[77]....
        /*05ec*/ 	.word	0x0000efb0
        /*05f0*/ 	.word	0x00000007
        /*05f4*/ 	.word	0x00035428
        /*05f8*/ 	.short	0x010a
        /*05fa*/ 	.byte	0x3f
	.zero		1


	//----- nvinfo : EIATTR_NUM_MBARRIERS
	.align		4
.L_38:
        /*05fc*/ 	.byte	0x03, 0x38
        /*05fe*/ 	.short	0x001f


	//----- nvinfo : EIATTR_EXIT_INSTR_OFFSETS
	.align		4
        /*0600*/ 	.byte	0x04, 0x1c
        /*0602*/ 	.short	(.L_40 - .L_39)


	//   ....[0]....
.L_39:
        /*0604*/ 	.word	0x00000b60


	//   ....[1]....
        /*0608*/ 	.word	0x00000bd0


	//   ....[2]....
        /*060c*/ 	.word	0x0000c550


	//   ....[3]....
        /*0610*/ 	.word	0x0000c5b0


	//   ....[4]....
        /*0614*/ 	.word	0x0000c5e0


	//   ....[5]....
        /*0618*/ 	.word	0x0000d270


	//   ....[6]....
        /*061c*/ 	.word	0x0000d2a0


	//   ....[7]....
        /*0620*/ 	.word	0x0000e8f0


	//----- nvinfo : EIATTR_MAX_THREADS
	.align		4
.L_40:
        /*0624*/ 	.byte	0x04, 0x05
        /*0626*/ 	.short	(.L_42 - .L_41)
.L_41:
        /*0628*/ 	.word	0x00000180
        /*062c*/ 	.word	0x00000001
        /*0630*/ 	.word	0x00000001


	//----- nvinfo : EIATTR_CRS_STACK_SIZE
	.align		4
.L_42:
        /*0634*/ 	.byte	0x04, 0x1e
        /*0636*/ 	.short	(.L_44 - .L_43)
.L_43:
        /*0638*/ 	.word	0x00000000


	//----- nvinfo : EIATTR_CBANK_PARAM_SIZE
	.align		4
.L_44:
        /*063c*/ 	.byte	0x03, 0x19
        /*063e*/ 	.short	0x0870


	//----- nvinfo : EIATTR_PARAM_CBANK
	.align		4
        /*0640*/ 	.byte	0x04, 0x0a
        /*0642*/ 	.short	(.L_46 - .L_45)
	.align		4
.L_45:
        /*0644*/ 	.word	index@(.nv.constant0._ZN7cutlass13device_kernelINS_4fmha6kernel28FmhaKernelTmaWarpSpecializedINS1_10collective30FmhaMainloopTmaWarpSpecializedINS_6half_tEffN4cute5tupleIJNS7_1CILi128EEENS9_ILi64EEENS9_ILi224EEEEEENS8_IJiNS9_ILi1EEENS8_IJiiEEEEEESG_SG_NS4_12CausalFusionEJNS2_6OptionILNS2_3TagE0ENS9_ILb1EEEEENSI_ILSJ_2ESK_EEEEENS4_15FmhaFwdEpilogueIS6_fNS8_IJSB_SC_SB_EEEEENS2_23PersistentTileSchedulerEJSL_SM_EEEEEvNT_6ParamsE)
        /*0648*/ 	.short	0x0210
        /*064a*/ 	.short	0x0870


	//----- nvinfo : EIATTR_SW_WAR
	.align		4
.L_46:
        /*064c*/ 	.byte	0x04, 0x36
        /*064e*/ 	.short	(.L_48 - .L_47)
.L_47:
        /*0650*/ 	.word	0x00000008
.L_48:


//--------------------- .nv.callgraph             --------------------------
	.section	.nv.callgraph,"",@"SHT_CUDA_CALLGRAPH"
	.align	4
	.sectionentsize	8
	.align		4
        /*0000*/ 	.word	0x00000000
	.align		4
        /*0004*/ 	.word	0xffffffff
	.align		4
        /*0008*/ 	.word	index@(_ZN7cutlass13device_kernelINS_4fmha6kernel28FmhaKernelTmaWarpSpecializedINS1_10collective30FmhaMainloopTmaWarpSpecializedINS_6half_tEffN4cute5tupleIJNS7_1CILi128EEENS9_ILi64EEENS9_ILi224EEEEEENS8_IJiNS9_ILi1EEENS8_IJiiEEEEEESG_SG_NS4_12CausalFusionEJNS2_6OptionILNS2_3TagE0ENS9_ILb1EEEEENSI_ILSJ_2ESK_EEEEENS4_15FmhaFwdEpilogueIS6_fNS8_IJSB_SC_SB_EEEEENS2_23PersistentTileSchedulerEJSL_SM_EEEEEvNT_6ParamsE)
	.align		4
        /*000c*/ 	.word	index@(__assertfail)
	.align		4
        /*0010*/ 	.word	0x00000000
	.align		4
        /*0014*/ 	.word	0xfffffffe
	.align		4
        /*0018*/ 	.word	0x00000000
	.align		4
        /*001c*/ 	.word	0xfffffffd
	.align		4
        /*0020*/ 	.word	0x00000000
	.align		4
        /*0024*/ 	.word	0xfffffffc


//--------------------- .nv.constant4             --------------------------
	.section	.nv.constant4,"a",@progbits
	.align	8
	.align		8
.nv.constant4:
        /*0000*/ 	.dword	__assertfail
	.align		8
        /*0008*/ 	.dword	__unnamed_1
	.align		8
        /*0010*/ 	.dword	__unnamed_2
	.align		8
        /*0018*/ 	.dword	_ZN39_INTERNAL_f5fbfb3d_4_k_cu_3e97e7ff_31584cuda3std3__45__cpo5beginE
	.align		8
        /*0020*/ 	.dword	_ZN39_INTERNAL_f5fbfb3d_4_k_cu_3e97e7ff_31584cuda3std3__45__cpo3endE
	.align		8
        /*0028*/ 	.dword	_ZN39_INTERNAL_f5fbfb3d_4_k_cu_3e97e7ff_31584cuda3std3__45__cpo6cbeginE
	.align		8
        /*0030*/ 	.dword	_ZN39_INTERNAL_f5fbfb3d_4_k_cu_3e97e7ff_31584cuda3std3__45__cpo4cendE
	.align		8
        /*0038*/ 	.dword	_ZN39_INTERNAL_f5fbfb3d_4_k_cu_3e97e7ff_31584cuda3std3__441_GLOBAL__N__f5fbfb3d_4_k_cu_3e97e7ff_31586ignoreE
	.align		8
        /*0040*/ 	.dword	_ZN39_INTERNAL_f5fbfb3d_4_k_cu_3e97e7ff_31584cuda3std3__419piecewise_constructE
	.align		8
        /*0048*/ 	.dword	_ZN39_INTERNAL_f5fbfb3d_4_k_cu_3e97e7ff_31584cuda3std3__48in_placeE
	.align		8
        /*0050*/ 	.dword	_ZN39_INTERNAL_f5fbfb3d_4_k_cu_3e97e7ff_31584cuda3std6ranges3__45__cpo4swapE
	.align		8
        /*0058*/ 	.dword	_ZN39_INTERNAL_f5fbfb3d_4_k_cu_3e97e7ff_31584cuda3std6ranges3__45__cpo9iter_moveE
	.align		8
        /*0060*/ 	.dword	_ZN39_INTERNAL_f5fbfb3d_4_k_cu_3e97e7ff_31584cute7productE
	.align		8
        /*0068*/ 	.dword	_ZN39_INTERNAL_f5fbfb3d_4_k_cu_3e97e7ff_31584cute1_E
	.align		8
        /*0070*/ 	.dword	$str$24
	.align		8
        /*0078*/ 	.dword	$str$25


//--------------------- .text._ZN7cutlass13device_kernelINS_4fmha6kernel28FmhaKernelTmaWarpSpecializedINS1_10collective30FmhaMainloopTmaWarpSpecializedINS_6half_tEffN4cute5tupleIJNS7_1CILi128EEENS9_ILi64EEENS9_ILi224EEEEEENS8_IJiNS9_ILi1EEENS8_IJiiEEEEEESG_SG_NS4_12CausalFusionEJNS2_6OptionILNS2_3TagE0ENS9_ILb1EEEEENSI_ILSJ_2ESK_EEEEENS4_15FmhaFwdEpilogueIS6_fNS8_IJSB_SC_SB_EEEEENS2_23PersistentTileSchedulerEJSL_SM_EEEEEvNT_6ParamsE --------------------------
	.section	.text._ZN7cutlass13device_kernelINS_4fmha6kernel28FmhaKernelTmaWarpSpecializedINS1_10collective30FmhaMainloopTmaWarpSpecializedINS_6half_tEffN4cute5tupleIJNS7_1CILi128EEENS9_ILi64EEENS9_ILi224EEEEEENS8_IJiNS9_ILi1EEENS8_IJiiEEEEEESG_SG_NS4_12CausalFusionEJNS2_6OptionILNS2_3TagE0ENS9_ILb1EEEEENSI_ILSJ_2ESK_EEEEENS4_15FmhaFwdEpilogueIS6_fNS8_IJSB_SC_SB_EEEEENS2_23PersistentTileSchedulerEJSL_SM_EEEEEvNT_6ParamsE,"ax",@progbits
	.align	128
.text._ZN7cutlass13device_kernelINS_4fmha6kernel28FmhaKernelTmaWarpSpecializedINS1_10collective30FmhaMainloopTmaWarpSpecializedINS_6half_tEffN4cute5tupleIJNS7_1CILi128EEENS9_ILi64EEENS9_ILi224EEEEEENS8_IJiNS9_ILi1EEENS8_IJiiEEEEEESG_SG_NS4_12CausalFusionEJNS2_6OptionILNS2_3TagE0ENS9_ILb1EEEEENSI_ILSJ_2ESK_EEEEENS4_15FmhaFwdEpilogueIS6_fNS8_IJSB_SC_SB_EEEEENS2_23PersistentTileSchedulerEJSL_SM_EEEEEvNT_6ParamsE:
        .type           _ZN7cutlass13device_kernelINS_4fmha6kernel28FmhaKernelTmaWarpSpecializedINS1_10collective30FmhaMainloopTmaWarpSpecializedINS_6half_tEffN4cute5tupleIJNS7_1CILi128EEENS9_ILi64EEENS9_ILi224EEEEEENS8_IJiNS9_ILi1EEENS8_IJiiEEEEEESG_SG_NS4_12CausalFusionEJNS2_6OptionILNS2_3TagE0ENS9_ILb1EEEEENSI_ILSJ_2ESK_EEEEENS4_15FmhaFwdEpilogueIS6_fNS8_IJSB_SC_SB_EEEEENS2_23PersistentTileSchedulerEJSL_SM_EEEEEvNT_6ParamsE,@function
        .size           _ZN7cutlass13device_kernelINS_4fmha6kernel28FmhaKernelTmaWarpSpecializedINS1_10collective30FmhaMainloopTmaWarpSpecializedINS_6half_tEffN4cute5tupleIJNS7_1CILi128EEENS9_ILi64EEENS9_ILi224EEEEEENS8_IJiNS9_ILi1EEENS8_IJiiEEEEEESG_SG_NS4_12CausalFusionEJNS2_6OptionILNS2_3TagE0ENS9_ILb1EEEEENSI_ILSJ_2ESK_EEEEENS4_15FmhaFwdEpilogueIS6_fNS8_IJSB_SC_SB_EEEEENS2_23PersistentTileSchedulerEJSL_SM_EEEEEvNT_6ParamsE,(.L_x_156 - _ZN7cutlass13device_kernelINS_4fmha6kernel28FmhaKernelTmaWarpSpecializedINS1_10collective30FmhaMainloopTmaWarpSpecializedINS_6half_tEffN4cute5tupleIJNS7_1CILi128EEENS9_ILi64EEENS9_ILi224EEEEEENS8_IJiNS9_ILi1EEENS8_IJiiEEEEEESG_SG_NS4_12CausalFusionEJNS2_6OptionILNS2_3TagE0ENS9_ILb1EEEEENSI_ILSJ_2ESK_EEEEENS4_15FmhaFwdEpilogueIS6_fNS8_IJSB_SC_SB_EEEEENS2_23PersistentTileSchedulerEJSL_SM_EEEEEvNT_6ParamsE)
        .other          _ZN7cutlass13device_kernelINS_4fmha6kernel28FmhaKernelTmaWarpSpecializedINS1_10collective30FmhaMainloopTmaWarpSpecializedINS_6half_tEffN4cute5tupleIJNS7_1CILi128EEENS9_ILi64EEENS9_ILi224EEEEEENS8_IJiNS9_ILi1EEENS8_IJiiEEEEEESG_SG_NS4_12CausalFusionEJNS2_6OptionILNS2_3TagE0ENS9_ILb1EEEEENSI_ILSJ_2ESK_EEEEENS4_15FmhaFwdEpilogueIS6_fNS8_IJSB_SC_SB_EEEEENS2_23PersistentTileSchedulerEJSL_SM_EEEEEvNT_6ParamsE,@"STO_CUDA_ENTRY STV_DEFAULT"
_ZN7cutlass13device_kernelINS_4fmha6kernel28FmhaKernelTmaWarpSpecializedINS1_10collective30FmhaMainloopTmaWarpSpecializedINS_6half_tEffN4cute5tupleIJNS7_1CILi128EEENS9_ILi64EEENS9_ILi224EEEEEENS8_IJiNS9_ILi1EEENS8_IJiiEEEEEESG_SG_NS4_12CausalFusionEJNS2_6OptionILNS2_3TagE0ENS9_ILb1EEEEENSI_ILSJ_2ESK_EEEEENS4_15FmhaFwdEpilogueIS6_fNS8_IJSB_SC_SB_EEEEENS2_23PersistentTileSchedulerEJSL_SM_EEEEEvNT_6ParamsE:
[----:B------:R-:W1:Y:S01]  /*0000*/  LDC R1, c[0x0][0x28] ;  /* 0x00000a00ff017b82 */ /* 0x000e620000000800 */
[----:B------:R-:W2:Y:S07]  /*0010*/  S2R R2, SR_TID.X ;  /* 0x0000000000027919 */ /* 0x000eae0000002100 */
[----:B------:R-:W3:Y:S01]  /*0020*/  S2UR UR6, SR_CTAID.X ;  /* 0x00000000000679c3 */ /* 0x000ee20000002500 */
[----:B------:R-:W-:Y:S01]  /*0030*/  ELECT P1, URZ, PT ;  /* 0x00000000003f782f */ /* 0x000fe20003820000 */
[----:B------:R-:W-:Y:S01]  /*0040*/  BSSY B0, `(.L_x_0) ;  /* 0x0000018000007945 */ /* 0x000fe20003800000 */
[----:B---3--:R-:W-:-:S02]  /*0050*/  MOV R17, UR6 ;  /* 0x0000000600117c02 */ /* 0x008fc40008000f00 */
[----:B--2---:R-:W-:-:S05]  /*0060*/  SHF.R.U32.HI R0, RZ, 0x5, R2 ;  /* 0x00000005ff007819 */ /* 0x004fca0000011602 */
[----:B------:R-:W2:Y:S02]  /*0070*/  SHFL.IDX PT, R3, R0, RZ, 0x1f ;  /* 0x00001fff00037589 */ /* 0x000ea400000e0000 */
[----:B--2---:R-:W-:Y:S02]  /*0080*/  R2UR UR4, R3 ;  /* 0x00000000030472ca */ /* 0x004fe400000e0000 */
[----:B------:R-:W-:-:S06]  /*0090*/  SHF.R.U32.HI R3, RZ, 0x7, R2 ;  /* 0x00000007ff037819 */ /* 0x000fcc0000011602 */
[----:B------:R-:W2:Y:S05]  /*00a0*/  SHFL.IDX PT, R3, R3, RZ, 0x1f ;  /* 0x00001fff03037589 */ /* 0x000eaa00000e0000 */
[----:B------:R-:W-:Y:S02]  /*00b0*/  USHF.R.S32.HI UR5, URZ, 0x1f, UR4 ;  /* 0x0000001f3f057899 */ /* 0x000fe40008011404 */
[----:B------:R-:W-:Y:S02]  /*00c0*/  ISETP.EQ.AND P2, PT, RZ, UR4, P1 ;  /* 0x00000004ff007c0c */ /* 0x000fe40008f42270 */
[----:B------:R-:W-:-:S04]  /*00d0*/  ULEA.HI UR5, UR5, UR4, URZ, 0x2 ;  /* 0x0000000405057291 */ /* 0x000fc8000f8f103f */
[----:B------:R-:W-:-:S04]  /*00e0*/  ULOP3.LUT UR5, UR5, 0xfffffffc, URZ, 0xc0, !UPT ;  /* 0xfffffffc05057892 */ /* 0x000fc8000f8ec03f */
[----:B------:R-:W-:-:S03]  /*00f0*/  UIADD3 UR5, UR4, -UR5, URZ ;  /* 0x8000000504057290 */ /* 0x000fc6000fffe03f */
[----:B-1----:R-:W-:Y:S09]  /*0100*/  @!P2 BRA `(.L_x_1) ;  /* 0x00000000002ca947 */ /* 0x002ff20003800000 */
[----:B------:R-:W-:Y:S02]  /*0110*/  ULDC.64 UR6, c[0x0][0x198] ;  /* 0x0000660000067ab9 */ /* 0x000fe40000000a00 */
[----:B------:R-:W-:Y:S02]  /*0120*/  UIADD3 UR8, UP0, UR6, 0xf0, URZ ;  /* 0x000000f006087890 */ /* 0x000fe4000ff1e03f */
[----:B------:R-:W-:Y:S02]  /*0130*/  UIADD3 UR10, UP1, UR6, 0x1f0, URZ ;  /* 0x000001f0060a7890 */ /* 0x000fe4000ff3e03f */
[----:B------:R-:W-:Y:S02]  /*0140*/  UIADD3 UR6, UP2, UR6, 0x2f0, URZ ;  /* 0x000002f006067890 */ /* 0x000fe4000ff5e03f */
[----:B------:R-:W-:Y:S02]  /*0150*/  UIADD3.X UR9, URZ, UR7, URZ, UP0, !UPT ;  /* 0x000000073f097290 */ /* 0x000fe400087fe43f */
[----:B------:R-:W-:-:S02]  /*0160*/  UIADD3.X UR11, URZ, UR7, URZ, UP1, !UPT ;  /* 0x000000073f0b7290 */ /* 0x000fc40008ffe43f */
[----:B------:R-:W-:-:S05]  /*0170*/  UIADD3.X UR7, URZ, UR7, URZ, UP2, !UPT ;  /* 0x000000073f077290 */ /* 0x000fca00097fe43f */
[----:B------:R1:W-:Y:S02]  /*0180*/  UTMACCTL.PF [UR8] ;  /* 0x00000000080079b9 */ /* 0x0003e40008040000 */
[----:B------:R1:W-:Y:S02]  /*0190*/  UTMACCTL.PF [UR10] ;  /* 0x000000000a0079b9 */ /* 0x0003e40008040000 */
[----:B------:R1:W-:Y:S02]  /*01a0*/  UTMACCTL.PF [UR6] ;  /* 0x00000000060079b9 */ /* 0x0003e40008040000 */
[----:B-1----:R-:W-:Y:S01]  /*01b0*/  NOP ;  /* 0x0000000000007918 */ /* 0x002fe20000000000 */
.L_x_1:
[----:B------:R-:W-:Y:S05]  /*01c0*/  BSYNC B0 ;  /* 0x0000000000007941 */ /* 0x000fea0003800000 */
.L_x_0:
[----:B------:R-:W1:Y:S01]  /*01d0*/  SHFL.IDX PT, R4, R0, RZ, 0x1f ;  /* 0x00001fff00047589 */ /* 0x000e6200000e0000 */
[----:B--2---:R-:W-:Y:S01]  /*01e0*/  R2UR UR4, R3 ;  /* 0x00000000030472ca */ /* 0x004fe200000e0000 */
[----:B------:R-:W-:Y:S02]  /*01f0*/  UISETP.NE.AND UP0, UPT, UR5, 0x1, UPT ;  /* 0x000000010500788c */ /* 0x000fe4000bf05270 */
[----:B------:R-:W-:-:S10]  /*0200*/  UISETP.NE.AND UP1, UPT, UR5, 0x2, UPT ;  /* 0x000000020500788c */ /* 0x000fd4000bf25270 */
[----:B------:R-:W-:Y:S02]  /*0210*/  UIADD3 UR10, UR4, -0x1, URZ ;  /* 0xffffffff040a7890 */ /* 0x000fe4000fffe03f */
[----:B------:R-:W-:Y:S01]  /*0220*/  MOV R19, UR4 ;  /* 0x0000000400137c02 */ /* 0x000fe20008000f00 */
[----:B------:R-:W-:Y:S02]  /*0230*/  UISETP.EQ.AND UP2, UPT, UR4, URZ, !UP0 ;  /* 0x0000003f0400728c */ /* 0x000fe4000c742270 */
[----:B------:R-:W-:Y:S02]  /*0240*/  UISETP.EQ.AND UP3, UPT, UR4, URZ, !UP1 ;  /* 0x0000003f0400728c */ /* 0x000fe4000cf62270 */
[----:B------:R-:W-:Y:S02]  /*0250*/  UISETP.GE.U32.AND UP4, UPT, UR10, 0x4, UPT ;  /* 0x000000040a00788c */ /* 0x000fe4000bf86070 */
[----:B------:R-:W-:Y:S01]  /*0260*/  USEL UR4, URZ, 0x1, !UP2 ;  /* 0x000000013f047887 */ /* 0x000fe2000d000000 */
[----:B-1----:R-:W-:Y:S01]  /*0270*/  ISETP.NE.AND P0, PT, R4, RZ, PT ;  /* 0x000000ff0400720c */ /* 0x002fe20003f05270 */
[----:B------:R-:W-:Y:S01]  /*0280*/  USEL UR6, URZ, 0x1, !UP3 ;  /* 0x000000013f067887 */ /* 0x000fe2000d800000 */
[----:B------:R-:W-:Y:S01]  /*0290*/  MOV R4, UR5 ;  /* 0x0000000500047c02 */ /* 0x000fe20008000f00 */
[----:B------:R-:W-:-:S02]  /*02a0*/  USEL UR7, UR4, 0x2, UP4 ;  /* 0x0000000204077887 */ /* 0x000fc4000a000000 */
[----:B------:R-:W-:-:S04]  /*02b0*/  USEL UR4, UR6, 0x2, UP4 ;  /* 0x0000000206047887 */ /* 0x000fc8000a000000 */
[----:B------:R-:W-:Y:S02]  /*02c0*/  MOV R18, UR7 ;  /* 0x0000000700127c02 */ /* 0x000fe40008000f00 */
[----:B------:R-:W-:Y:S02]  /*02d0*/  IMAD.U32 R16, RZ, RZ, UR4 ;  /* 0x00000004ff107e24 */ /* 0x000fe4000f8e00ff */
[----:B------:R-:W-:Y:S05]  /*02e0*/  @P0 BRA `(.L_x_2) ;  /* 0x0000000000480947 */ /* 0x000fea0003800000 */
[----:B------:R-:W1:Y:S01]  /*02f0*/  S2UR UR8, SR_CgaCtaId ;  /* 0x00000000000879c3 */ /* 0x000e620000008800 */
[----:B------:R-:W-:Y:S01]  /*0300*/  UMOV UR4, 0x400 ;  /* 0x0000040000047882 */ /* 0x000fe20000000000 */
[----:B------:R-:W-:Y:S01]  /*0310*/  UMOV UR5, 0x1 ;  /* 0x0000000100057882 */ /* 0x000fe20000000000 */
[----:B------:R-:W-:Y:S01]  /*0320*/  UMOV UR6, 0x80 ;  /* 0x0000008000067882 */ /* 0x000fe20000000000 */
[----:B------:R-:W-:Y:S01]  /*0330*/  ELECT P0, URZ, PT ;  /* 0x00000000003f782f */ /* 0x000fe20003800000 */
[----:B------:R-:W-:-:S04]  /*0340*/  UIADD3 UR6, -UR6, 0x100000, URZ ;  /* 0x0010000006067890 */ /* 0x000fc8000fffe13f */
[----:B------:R-:W-:Y:S02]  /*0350*/  USHF.L.U32 UR7, UR6, 0xb, URZ ;  /* 0x0000000b06077899 */ /* 0x000fe4000800063f */
[----:B------:R-:W-:Y:S02]  /*0360*/  USHF.L.U32 UR6, UR6, 0x1, URZ ;  /* 0x0000000106067899 */ /* 0x000fe4000800063f */
[----:B-1----:R-:W-:Y:S02]  /*0370*/  ULEA UR8, UR8, UR4, 0x18 ;  /* 0x0000000408087291 */ /* 0x002fe4000f8ec03f */
[----:B------:R-:W-:-:S04]  /*0380*/  UIADD3 UR4, -UR5, 0x100000, URZ ;  /* 0x0010000005047890 */ /* 0x000fc8000fffe13f */
[----:B------:R-:W-:Y:S02]  /*0390*/  USHF.L.U32 UR5, UR4, 0xb, URZ ;  /* 0x0000000b04057899 */ /* 0x000fe4000800063f */
[----:B------:R-:W-:Y:S01]  /*03a0*/  USHF.L.U32 UR4, UR4, 0x1, URZ ;  /* 0x0000000104047899 */ /* 0x000fe2000800063f */
[----:B------:R-:W1:Y:S11]  /*03b0*/  FENCE.VIEW.ASYNC.S ;  /* 0x00000000000073c6 */ /* 0x000e760000000000 */
[----:B-1----:R1:W2:Y:S01]  /*03c0*/  SYNCS.EXCH.64 URZ, [UR8+0x35450], UR4 ;  /* 0x03545004083f75b2 */ /* 0x0022a20008000100 */
[----:B------:R1:W3:Y:S01]  /*03d0*/  SYNCS.EXCH.64 URZ, [UR8+0x35460], UR6 ;  /* 0x03546006083f75b2 */ /* 0x0002e20008000100 */
[----:B------:R1:W4:Y:S01]  /*03e0*/  SYNCS.EXCH.64 URZ, [UR8+0x35458], UR4 ;  /* 0x03545804083f75b2 */ /* 0x0003220008000100 */
[----:B------:R1:W1:Y:S01]  /*03f0*/  SYNCS.EXCH.64 URZ, [UR8+0x35468], UR6 ;  /* 0x03546806083f75b2 */ /* 0x0002620008000100 */
[----:B------:R-:W-:Y:S01]  /*0400*/  NOP ;  /* 0x0000000000007918 */ /* 0x000fe20000000000 */
.L_x_2:
[----:B------:R-:W5:Y:S01]  /*0410*/  SHFL.IDX PT, R3, R0, RZ, 0x1f ;  /* 0x00001fff00037589 */ /* 0x000f6200000e0000 */
[----:B------:R-:W-:Y:S01]  /*0420*/  NOP ;  /* 0x0000000000007918 */ /* 0x000fe20000000000 */
[----:B-----5:R-:W-:-:S13]  /*0430*/  ISETP.NE.AND P0, PT, R3, RZ, PT ;  /* 0x000000ff0300720c */ /* 0x020fda0003f05270 */
[----:B------:R-:W-:Y:S05]  /*0440*/  @P0 BRA `(.L_x_3) ;  /* 0x0000000000600947 */ /* 0x000fea0003800000 */
[----:B-1----:R-:W1:Y:S01]  /*0450*/  S2UR UR5, SR_CgaCtaId ;  /* 0x00000000000579c3 */ /* 0x002e620000008800 */
[----:B------:R-:W-:Y:S01]  /*0460*/  UMOV UR4, 0x400 ;  /* 0x0000040000047882 */ /* 0x000fe20000000000 */
[----:B------:R-:W-:Y:S01]  /*0470*/  UMOV UR6, 0x1 ;  /* 0x0000000100067882 */ /* 0x000fe20000000000 */
[----:B------:R-:W-:Y:S01]  /*0480*/  UMOV UR9, 0x100 ;  /* 0x0000010000097882 */ /* 0x000fe20000000000 */
[----:B------:R-:W-:-:S04]  /*0490*/  UIADD3 UR6, -UR6, 0x100000, URZ ;  /* 0x0010000006067890 */ /* 0x000fc8000fffe13f */
[----:B------:R-:W-:Y:S02]  /*04a0*/  USHF.L.U32 UR7, UR6, 0xb, URZ ;  /* 0x0000000b06077899 */ /* 0x000fe4000800063f */
[----:B------:R-:W-:Y:S01]  /*04b0*/  USHF.L.U32 UR6, UR6, 0x1, URZ ;  /* 0x0000000106067899 */ /* 0x000fe2000800063f */
[----:B------:R-:W-:Y:S01]  /*04c0*/  ELECT P0, URZ, PT ;  /* 0x00000000003f782f */ /* 0x000fe20003800000 */
[----:B-1----:R-:W-:Y:S02]  /*04d0*/  ULEA UR8, UR5, UR4, 0x18 ;  /* 0x0000000405087291 */ /* 0x002fe4000f8ec03f */
[----:B------:R-:W-:-:S04]  /*04e0*/  UIADD3 UR4, -UR9, 0x100000, URZ ;  /* 0x0010000009047890 */ /* 0x000fc8000fffe13f */
[----:B------:R-:W-:Y:S02]  /*04f0*/  USHF.L.U32 UR5, UR4, 0xb, URZ ;  /* 0x0000000b04057899 */ /* 0x000fe4000800063f */
[----:B------:R-:W-:Y:S01]  /*0500*/  USHF.L.U32 UR4, UR4, 0x1, URZ ;  /* 0x0000000104047899 */ /* 0x000fe2000800063f */
[----:B------:R-:W1:Y:S03]  /*0510*/  FENCE.VIEW.ASYNC.S ;  /* 0x00000000000073c6 */ /* 0x000e660000000000 */
[----:B-1----:R1:W1:Y:S08]  /*0520*/  SYNCS.EXCH.64 URZ, [UR8+0x35400], UR6 ;  /* 0x03540006083f75b2 */ /* 0x0022700008000100 */
[----:B------:R1:W1:Y:S01]  /*0530*/  SYNCS.EXCH.64 URZ, [UR8+0x35428], UR4 ;  /* 0x03542804083f75b2 */ /* 0x0002620008000100 */
        /* <DEDUP_REMOVED lines=8> */
[----:B------:R-:W-:Y:S01]  /*05c0*/  NOP ;  /* 0x0000000000007918 */ /* 0x000fe20000000000 */
.L_x_3:
        /* <DEDUP_REMOVED lines=21> */
[----:B------:R-:W-:Y:S01]  /*0720*/  NOP ;  /* 0x0000000000007918 */ /* 0x000fe20000000000 */
.L_x_4:
[----:B------:R-:W5:Y:S01]  /*0730*/  SHFL.IDX PT, R3, R0, RZ, 0x1f ;  /* 0x00001fff00037589 */ /* 0x000f6200000e0000 */
[----:B------:R-:W-:Y:S01]  /*0740*/  ELECT P0, URZ, PT ;  /* 0x00000000003f782f */ /* 0x000fe20003800000 */
[----:B------:R-:W-:Y:S01]  /*0750*/  NOP ;  /* 0x0000000000007918 */ /* 0x000fe20000000000 */
[----:B-1----:R-:W-:Y:S02]  /*0760*/  UMOV UR4, 0x80 ;  /* 0x0000008000047882 */ /* 0x002fe40000000000 */
[C---:B-----5:R-:W-:Y:S02]  /*0770*/  ISETP.NE.OR P0, PT, R3.reuse, RZ, !P0 ;  /* 0x000000ff0300720c */ /* 0x060fe40004705670 */
[----:B------:R-:W-:-:S11]  /*0780*/  ISETP.NE.AND P3, PT, R3, RZ, PT ;  /* 0x000000ff0300720c */ /* 0x000fd60003f65270 */
[----:B------:R-:W-:Y:S01]  /*0790*/  VOTEU.ALL UP2, P0 ;  /* 0x00000000003f7886 */ /* 0x000fe20000040000 */
[----:B------:R-:W-:Y:S01]  /*07a0*/  VOTEU.ALL UP3, P0 ;  /* 0x00000000003f7886 */ /* 0x000fe20000060000 */
[----:B------:R-:W-:Y:S01]  /*07b0*/  VOTEU.ALL UP4, P0 ;  /* 0x00000000003f7886 */ /* 0x000fe20000080000 */
[----:B------:R-:W-:Y:S02]  /*07c0*/  VOTEU.ALL UP5, P0 ;  /* 0x00000000003f7886 */ /* 0x000fe400000a0000 */
[----:B------:R-:W1:Y:S01]  /*07d0*/  @!UP2 S2UR UR7, SR_CgaCtaId ;  /* 0x000000000007a9c3 */ /* 0x000e620000008800 */
[----:B------:R-:W-:Y:S01]  /*07e0*/  @!UP2 UMOV UR6, 0x400 ;  /* 0x000004000006a882 */ /* 0x000fe20000000000 */
[----:B------:R-:W-:-:S04]  /*07f0*/  @!UP2 UIADD3 UR4, -UR4, 0x100000, URZ ;  /* 0x001000000404a890 */ /* 0x000fc8000fffe13f */
[----:B------:R-:W-:Y:S02]  /*0800*/  @!UP2 USHF.L.U32 UR5, UR4, 0xb, URZ ;  /* 0x0000000b0405a899 */ /* 0x000fe4000800063f */
[----:B------:R-:W-:Y:S02]  /*0810*/  @!UP2 USHF.L.U32 UR4, UR4, 0x1, URZ ;  /* 0x000000010404a899 */ /* 0x000fe4000800063f */
[----:B-1----:R-:W-:Y:S01]  /*0820*/  @!UP2 ULEA UR6, UR7, UR6, 0x18 ;  /* 0x000000060706a291 */ /* 0x002fe2000f8ec03f */
[----:B------:R-:W-:Y:S01]  /*0830*/  VOTEU.ALL UP2, P0 ;  /* 0x00000000003f7886 */ /* 0x000fe20000040000 */
[----:B------:R-:W1:Y:S10]  /*0840*/  FENCE.VIEW.ASYNC.S ;  /* 0x00000000000073c6 */ /* 0x000e740000000000 */
[----:B-1----:R1:W1:Y:S01]  /*0850*/  @!UP2 SYNCS.EXCH.64 URZ, [UR6+0x35490], UR4 ;  /* 0x03549004063fa5b2 */ /* 0x0022620008000100 */
[----:B------:R1:W1:Y:S01]  /*0860*/  @!UP3 SYNCS.EXCH.64 URZ, [UR6+0x35498], UR4 ;  /* 0x03549804063fb5b2 */ /* 0x0002620008000100 */
[----:B------:R1:W1:Y:S01]  /*0870*/  @!UP4 SYNCS.EXCH.64 URZ, [UR6+0x354a0], UR4 ;  /* 0x0354a004063fc5b2 */ /* 0x0002620008000100 */
[----:B------:R1:W1:Y:S01]  /*0880*/  @!UP5 SYNCS.EXCH.64 URZ, [UR6+0x354a8], UR4 ;  /* 0x0354a804063fd5b2 */ /* 0x0002620008000100 */
[----:B------:R-:W-:Y:S01]  /*0890*/  NOP ;  /* 0x0000000000007918 */ /* 0x000fe20000000000 */
[----:B------:R-:W-:Y:S05]  /*08a0*/  @P3 BRA `(.L_x_5) ;  /* 0x0000000000583947 */ /* 0x000fea0003800000 */
[----:B-1----:R-:W1:Y:S01]  /*08b0*/  S2UR UR5, SR_CgaCtaId ;  /* 0x00000000000579c3 */ /* 0x002e620000008800 */
[----:B------:R-:W-:Y:S01]  /*08c0*/  UMOV UR4, 0x400 ;  /* 0x0000040000047882 */ /* 0x000fe20000000000 */
[----:B------:R-:W-:Y:S01]  /*08d0*/  UMOV UR6, 0x20 ;  /* 0x0000002000067882 */ /* 0x000fe20000000000 */
[----:B------:R-:W-:Y:S01]  /*08e0*/  UMOV UR7, 0x80 ;  /* 0x0000008000077882 */ /* 0x000fe20000000000 */
[----:B------:R-:W-:Y:S01]  /*08f0*/  ELECT P0, URZ, PT ;  /* 0x00000000003f782f */ /* 0x000fe20003800000 */
[----:B-1----:R-:W-:Y:S02]  /*0900*/  ULEA UR8, UR5, UR4, 0x18 ;  /* 0x0000000405087291 */ /* 0x002fe4000f8ec03f */
[----:B------:R-:W-:-:S04]  /*0910*/  UIADD3 UR4, -UR6, 0x100000, URZ ;  /* 0x0010000006047890 */ /* 0x000fc8000fffe13f */
[----:B------:R-:W-:Y:S02]  /*0920*/  USHF.L.U32 UR5, UR4, 0xb, URZ ;  /* 0x0000000b04057899 */ /* 0x000fe4000800063f */
[----:B------:R-:W-:Y:S02]  /*0930*/  USHF.L.U32 UR4, UR4, 0x1, URZ ;  /* 0x0000000104047899 */ /* 0x000fe4000800063f */
        /* <DEDUP_REMOVED lines=13> */
.L_x_5:
[----:B------:R-:W-:Y:S01]  /*0a10*/  VOTEU.ANY UP2, P2 ;  /* 0x00000000003f7886 */ /* 0x000fe20001040100 */
[----:B-1----:R-:W-:Y:S01]  /*0a20*/  R2UR UR8, R19 ;  /* 0x00000000130872ca */ /* 0x002fe200000e0000 */
[----:B------:R-:W-:Y:S01]  /*0a30*/  UMOV UR4, 0x40 ;  /* 0x0000004000047882 */ /* 0x000fe20000000000 */
[----:B------:R-:W-:Y:S01]  /*0a40*/  NOP ;  /* 0x0000000000007918 */ /* 0x000fe20000000000 */
[----:B------:R-:W-:Y:S01]  /*0a50*/  ISETP.EQ.AND P0, PT, R4, 0x2, P1 ;  /* 0x000000020400780c */ /* 0x000fe20000f02270 */
[----:B------:R-:W1:Y:S01]  /*0a60*/  @UP2 S2UR UR7, SR_CgaCtaId ;  /* 0x00000000000729c3 */ /* 0x000e620000008800 */
[----:B------:R-:W-:Y:S01]  /*0a70*/  @UP2 UMOV UR6, 0x400 ;  /* 0x0000040000062882 */ /* 0x000fe20000000000 */
[----:B------:R-:W-:-:S04]  /*0a80*/  @UP2 UIADD3 UR4, -UR4, 0x100000, URZ ;  /* 0x0010000004042890 */ /* 0x000fc8000fffe13f */
[----:B------:R-:W-:Y:S02]  /*0a90*/  @UP2 USHF.L.U32 UR5, UR4, 0xb, URZ ;  /* 0x0000000b04052899 */ /* 0x000fe4000800063f */
[----:B------:R-:W-:Y:S01]  /*0aa0*/  @UP2 USHF.L.U32 UR4, UR4, 0x1, URZ ;  /* 0x0000000104042899 */ /* 0x000fe2000800063f */
[----:B------:R-:W-:Y:S01]  /*0ab0*/  ISETP.NE.AND P3, PT, RZ, UR8, PT ;  /* 0x00000008ff007c0c */ /* 0x000fe2000bf65270 */
[----:B-1----:R-:W-:Y:S01]  /*0ac0*/  @UP2 ULEA UR6, UR7, UR6, 0x18 ;  /* 0x0000000607062291 */ /* 0x002fe2000f8ec03f */
[----:B------:R-:W-:Y:S01]  /*0ad0*/  VOTEU.ANY UP2, P2 ;  /* 0x00000000003f7886 */ /* 0x000fe20001040100 */
[----:B------:R-:W-:Y:S01]  /*0ae0*/  ISETP.EQ.AND P2, PT, R4, 0x1, P1 ;  /* 0x000000010400780c */ /* 0x000fe20000f42270 */
[----:B------:R-:W1:Y:S09]  /*0af0*/  FENCE.VIEW.ASYNC.S ;  /* 0x00000000000073c6 */ /* 0x000e720000000000 */
[----:B-1----:R1:W2:Y:S01]  /*0b00*/  @UP2 SYNCS.EXCH.64 URZ, [UR6+0x354b0], UR4 ;  /* 0x0354b004063f25b2 */ /* 0x0022a20008000100 */
[----:B------:R-:W-:Y:S01]  /*0b10*/  NOP ;  /* 0x0000000000007918 */ /* 0x000fe20000000000 */
[----:B--234-:R-:W-:Y:S06]  /*0b20*/  BAR.SYNC.DEFER_BLOCKING 0x0 ;  /* 0x0000000000007b1d */ /* 0x01cfec0000010000 */
[----:B------:R-:W-:Y:S05]  /*0b30*/  @!P3 BRA `(.L_x_6) ;  /* 0x000000b80088b947 */ /* 0x000fea0003800000 */
[----:B------:R-:W-:-:S06]  /*0b40*/  UISETP.GT.U32.AND UP0, UPT, UR10, 0x3, UPT ;  /* 0x000000030a00788c */ /* 0x000fcc000bf04070 */
[----:B------:R-:W-:-:S13]  /*0b50*/  PLOP3.LUT P0, PT, PT, PT, UP0, 0x80, 0x0 ;  /* 0x000000000000781c */ /* 0x000fda0003f0f008 */
[----:B-1----:R-:W-:Y:S05]  /*0b60*/  @P0 EXIT ;  /* 0x000000000000094d */ /* 0x002fea0003800000 */
.L_x_7:
[----:B------:R-:W-:-:S08]  /*0b70*/  NOP ;  /* 0x0000000000007918 */ /* 0x000fd00000000000 */
[----:B------:R-:W1:Y:S02]  /*0b80*/  USETMAXREG.TRY_ALLOC.CTAPOOL UP0, 0xf0 ;  /* 0x000000f0000079c8 */ /* 0x000e640008000600 */
[----:B-1----:R-:W-:-:S13]  /*0b90*/  PLOP3.LUT P0, PT, PT, PT, UP0, 0x80, 0x0 ;  /* 0x000000000000781c */ /* 0x002fda0003f0f008 */
[----:B------:R-:W-:Y:S05]  /*0ba0*/  @!P0 BRA `(.L_x_7) ;  /* 0xfffffffc00f08947 */ /* 0x000fea000383ffff */
[----:B------:R-:W-:Y:S02]  /*0bb0*/  ULDC UR4, c[0x0][0xa00] ;  /* 0x0002800000047ab9 */ /* 0x000fe40000000800 */
[----:B------:R-:W-:-:S13]  /*0bc0*/  ISETP.GE.AND P0, PT, R17, UR4, PT ;  /* 0x0000000411007c0c */ /* 0x000fda000bf06270 */
[----:B------:R-:W-:Y:S05]  /*0bd0*/  @P0 EXIT ;  /* 0x000000000000094d */ /* 0x000fea0003800000 */
[----:B------:R-:W-:Y:S01]  /*0be0*/  SHF.R.S32.HI R3, RZ, 0x1f, R2 ;  /* 0x0000001fff037819 */ /* 0x000fe20000011402 */
[----:B------:R-:W-:Y:S01]  /*0bf0*/  UMOV UR61, URZ ;  /* 0x0000003f003d7c82 */ /* 0x000fe20008000000 */
[----:B------:R-:W-:Y:S01]  /*0c00*/  R2UR UR4, R19 ;  /* 0x00000000130472ca */ /* 0x000fe200000e0000 */
[----:B------:R-:W-:Y:S01]  /*0c10*/  UMOV UR37, URZ ;  /* 0x0000003f00257c82 */ /* 0x000fe20008000000 */
[----:B------:R-:W-:Y:S02]  /*0c20*/  LEA.HI R3, R3, R2, RZ, 0x7 ;  /* 0x0000000203037211 */ /* 0x000fe400078f38ff */
[----:B------:R-:W-:Y:S02]  /*0c30*/  R2UR UR5, R18 ;  /* 0x00000000120572ca */ /* 0x000fe400000e0000 */
[----:B------:R-:W-:Y:S02]  /*0c40*/  LOP3.LUT R3, R3, 0xffffff80, RZ, 0xc0, !PT ;  /* 0xffffff8003037812 */ /* 0x000fe400078ec0ff */
[----:B------:R-:W-:-:S02]  /*0c50*/  MOV R168, RZ ;  /* 0x000000ff00a87202 */ /* 0x000fc40000000f00 */
[----:B------:R-:W-:-:S03]  /*0c60*/  IADD3 R3, -R3, R2, RZ ;  /* 0x0000000203037210 */ /* 0x000fc60007ffe1ff */
[----:B------:R-:W-:Y:S01]  /*0c70*/  UISETP.NE.AND UP0, UPT, UR4, 0x1, UPT ;  /* 0x000000010400788c */ /* 0x000fe2000bf05270 */
[----:B------:R-:W-:-:S03]  /*0c80*/  SHF.R.S32.HI R0, RZ, 0x1f, R3 ;  /* 0x0000001fff007819 */ /* 0x000fc60000011403 */
[----:B------:R-:W-:Y:S01]  /*0c90*/  USEL UR4, URZ, 0x1, UP0 ;  /* 0x000000013f047887 */ /* 0x000fe20008000000 */
[CC--:B------:R-:W-:Y:S01]  /*0ca0*/  LEA.HI R4, R0.reuse, R3.reuse, RZ, 0x2 ;  /* 0x0000000300047211 */ /* 0x0c0fe200078f10ff */
[----:B------:R-:W-:Y:S01]  /*0cb0*/  ULOP3.LUT UR6, UR5, 0x1, URZ, 0xfc, !UPT ;  /* 0x0000000105067892 */ /* 0x000fe2000f8efc3f */
[----:B------:R-:W-:Y:S02]  /*0cc0*/  LEA.HI R0, R0, R3, RZ, 0x5 ;  /* 0x0000000300007211 */ /* 0x000fe400078f28ff */
[--C-:B------:R-:W-:Y:S01]  /*0cd0*/  SHF.R.S32.HI R5, RZ, 0x2, R4.reuse ;  /* 0x00000002ff057819 */ /* 0x100fe20000011404 */
[----:B------:R-:W-:Y:S01]  /*0ce0*/  UMOV UR5, URZ ;  /* 0x0000003f00057c82 */ /* 0x000fe20008000000 */
[----:B------:R-:W-:Y:S01]  /*0cf0*/  SHF.R.S32.HI R6, RZ, 0x1f, R4 ;  /* 0x0000001fff067819 */ /* 0x000fe20000011404 */
[----:B------:R-:W-:Y:S01]  /*0d00*/  IMAD.U32 R174, RZ, RZ, UR6 ;  /* 0x00000006ffae7e24 */ /* 0x000fe2000f8e00ff */
[----:B------:R-:W-:Y:S02]  /*0d10*/  LOP3.LUT R4, R4, 0x7ffffffc, RZ, 0xc0, !PT ;  /* 0x7ffffffc04047812 */ /* 0x000fe400078ec0ff */
[----:B------:R-:W-:-:S02]  /*0d20*/  LEA.HI R6, R6, R5, RZ, 0x3 ;  /* 0x0000000506067211 */ /* 0x000fc400078f18ff */
[----:B------:R-:W-:Y:S02]  /*0d30*/  SHF.R.S32.HI R0, RZ, 0x5, R0 ;  /* 0x00000005ff007819 */ /* 0x000fe40000011400 */
[----:B------:R-:W-:Y:S02]  /*0d40*/  LOP3.LUT R6, R6, 0xfffffff8, RZ, 0xc0, !PT ;  /* 0xfffffff806067812 */ /* 0x000fe400078ec0ff */
[----:B------:R-:W-:Y:S02]  /*0d50*/  IADD3 R4, R3, -R4, RZ ;  /* 0x8000000403047210 */ /* 0x000fe40007ffe0ff */
[----:B------:R-:W-:Y:S02]  /*0d60*/  IADD3 R169, R5, -R6, RZ ;  /* 0x8000000605a97210 */ /* 0x000fe40007ffe0ff */
[----:B------:R-:W-:Y:S02]  /*0d70*/  MOV R23, UR4 ;  /* 0x0000000400177c02 */ /* 0x000fe40008000f00 */
[----:B------:R-:W-:-:S02]  /*0d80*/  LEA R169, R0, R169, 0x4 ;  /* 0x000000a900a97211 */ /* 0x000fc400078e20ff */
[----:B------:R-:W-:Y:S02]  /*0d90*/  MOV R173, UR5 ;  /* 0x0000000500ad7c02 */ /* 0x000fe40008000f00 */
[----:B------:R-:W-:-:S07]  /*0da0*/  SHF.L.U32 R22, R4, 0x1, RZ ;  /* 0x0000000104167819 */ /* 0x000fce00000006ff */
.L_x_85:
[----:B------:R-:W-:Y:S01]  /*0db0*/  ULDC UR9, c[0x0][0xa04] ;  /* 0x0002810000097ab9 */ /* 0x000fe20000000800 */
[----:B------:R-:W-:Y:S01]  /*0dc0*/  R2UR UR8, R17 ;  /* 0x00000000110872ca */ /* 0x000fe200000e0000 */
[----:B------:R-:W-:Y:S01]  /*0dd0*/  UISETP.NE.AND UP0, UPT, UR9, 0x1, UPT ;  /* 0x000000010900788c */ /* 0x000fe2000bf05270 */
[----:B------:R-:W-:Y:S01]  /*0de0*/  R2UR UR12, R19 ;  /* 0x00000000130c72ca */ /* 0x000fe200000e0000 */
[----:B------:R-:W-:Y:S01]  /*0df0*/  ULDC UR4, c[0x0][0xa10] ;  /* 0x0002840000047ab9 */ /* 0x000fe20000000800 */
[----:B------:R-:W-:Y:S01]  /*0e00*/  ULDC UR36, c[0x0][0xa1c] ;  /* 0x0002870000247ab9 */ /* 0x000fe20000000800 */
[----:B------:R-:W-:-:S07]  /*0e10*/  UISETP.NE.AND UP1, UPT, UR4, 0x1, UPT ;  /* 0x000000010400788c */ /* 0x000fce000bf25270 */
[----:B------:R-:W-:Y:S01]  /*0e20*/  @UP0 ULDC.64 UR6, c[0x0][0xa08] ;  /* 0x0002820000060ab9 */ /* 0x000fe20000000a00 */
[----:B------:R-:W-:Y:S01]  /*0e30*/  UMOV UR11, UR8 ;  /* 0x00000008000b7c82 */ /* 0x000fe20008000000 */
[----:B------:R-:W-:Y:S02]  /*0e40*/  UIMAD.WIDE.U32 UR4, UR8, UR6, URZ ;  /* 0x00000006080472a5 */ /* 0x000fe4000f8e003f */
[----:B------:R-:W-:Y:S02]  /*0e50*/  UISETP.NE.AND UP2, UPT, UR12, 0x1, UPT ;  /* 0x000000010c00788c */ /* 0x000fe4000bf45270 */
[----:B------:R-:W-:Y:S02]  /*0e60*/  @UP0 USHF.R.U32.HI UR11, URZ, UR7, UR5 ;  /* 0x000000073f0b0299 */ /* 0x000fe40008011605 */
[----:B------:R-:W-:Y:S01]  /*0e70*/  UISETP.NE.AND UP0, UPT, UR36, 0x1, UPT ;  /* 0x000000012400788c */ /* 0x000fe2000bf05270 */
[----:B------:R-:W-:Y:S01]  /*0e80*/  @UP1 ULDC UR4, c[0x0][0xa14] ;  /* 0x0002850000041ab9 */ /* 0x000fe20000000800 */
[----:B------:R-:W-:Y:S01]  /*0e90*/  @UP1 ULDC UR6, c[0x0][0xa18] ;  /* 0x0002860000061ab9 */ /* 0x000fe20000000800 */
[----:B------:R-:W-:Y:S01]  /*0ea0*/  UIMAD.WIDE.U32 UR4, UR11, UR4, URZ ;  /* 0x000000040b0472a5 */ /* 0x000fe2000f8e003f */
[----:B------:R-:W-:Y:S01]  /*0eb0*/  PLOP3.LUT P0, PT, PT, PT, UP2, 0x80, 0x0 ;  /* 0x000000000000781c */ /* 0x000fe20003f0f028 */
[----:B------:R-:W-:Y:S01]  /*0ec0*/  UMOV UR10, UR11 ;  /* 0x0000000b000a7c82 */ /* 0x000fe20008000000 */
[----:B------:R-:W-:Y:S01]  /*0ed0*/  IADD3 R0, RZ, -UR11, RZ ;  /* 0x8000000bff007c10 */ /* 0x000fe2000fffe0ff */
[----:B------:R-:W-:Y:S01]  /*0ee0*/  @UP1 USHF.R.U32.HI UR10, URZ, UR6, UR5 ;  /* 0x000000063f0a1299 */ /* 0x000fe20008011605 */
[----:B------:R-:W-:-:S03]  /*0ef0*/  IMAD.U32 R172, RZ, RZ, UR11 ;  /* 0x0000000bffac7e24 */ /* 0x000fc6000f8e00ff */
[----:B------:R-:W-:Y:S01]  /*0f00*/  @UP0 ULDC.64 UR6, c[0x0][0xa20] ;  /* 0x0002880000060ab9 */ /* 0x000fe20000000a00 */
[----:B------:R-:W-:Y:S01]  /*0f10*/  IMAD R0, R0, UR9, R17 ;  /* 0x0000000900007c24 */ /* 0x000fe2000f8e0211 */
[----:B------:R-:W-:Y:S02]  /*0f20*/  UIMAD.WIDE.U32 UR4, UR10, UR6, URZ ;  /* 0x000000060a0472a5 */ /* 0x000fe4000f8e003f */
[----:B------:R-:W-:Y:S01]  /*0f30*/  MOV R170, UR10 ;  /* 0x0000000a00aa7c02 */ /* 0x000fe20008000f00 */
[----:B------:R-:W-:Y:S01]  /*0f40*/  UMOV UR6, UR10 ;  /* 0x0000000a00067c82 */ /* 0x000fe20008000000 */
[----:B------:R-:W-:-:S04]  /*0f50*/  @UP0 USHF.R.U32.HI UR6, URZ, UR7, UR5 ;  /* 0x000000073f060299 */ /* 0x000fc80008011605 */
[----:B------:R-:W-:-:S04]  /*0f60*/  UIADD3 UR4, -UR6, URZ, URZ ;  /* 0x0000003f06047290 */ /* 0x000fc8000fffe13f */
[----:B------:R-:W-:Y:S01]  /*0f70*/  UIMAD UR36, UR36, UR4, UR10 ;  /* 0x00000004242472a4 */ /* 0x000fe2000f8e020a */
[----:B-1-3--:R-:W-:Y:S11]  /*0f80*/  @!P0 BRA `(.L_x_8) ;  /* 0x00000000008c8947 */ /* 0x00aff60003800000 */
[----:B------:R-:W-:-:S13]  /*0f90*/  R2UR UR4, R19 ;  /* 0x00000000130472ca */ /* 0x000fda00000e0000 */
[----:B------:R-:W-:-:S06]  /*0fa0*/  UISETP.NE.AND UP0, UPT, UR4, 0x2, UPT ;  /* 0x000000020400788c */ /* 0x000fcc000bf05270 */
[----:B------:R-:W-:-:S13]  /*0fb0*/  PLOP3.LUT P1, PT, PT, PT, UP0, 0x80, 0x0 ;  /* 0x000000000000781c */ /* 0x000fda0003f2f008 */
[----:B------:R-:W-:Y:S05]  /*0fc0*/  @!P1 BRA `(.L_x_9) ;  /* 0x00000000005c9947 */ /* 0x000fea0003800000 */
[----:B------:R-:W-:-:S13]  /*0fd0*/  R2UR UR4, R19 ;  /* 0x00000000130472ca */ /* 0x000fda00000e0000 */
[----:B------:R-:W-:-:S06]  /*0fe0*/  UISETP.NE.AND UP0, UPT, UR4, 0x3, UPT ;  /* 0x000000030400788c */ /* 0x000fcc000bf05270 */
[----:B------:R-:W-:-:S13]  /*0ff0*/  PLOP3.LUT P1, PT, PT, PT, UP0, 0x80, 0x0 ;  /* 0x000000000000781c */ /* 0x000fda0003f2f008 */
[----:B------:R-:W-:Y:S05]  /*1000*/  @!P1 BRA `(.L_x_10) ;  /* 0x0000000000309947 */ /* 0x000fea0003800000 */
[----:B------:R-:W-:-:S13]  /*1010*/  R2UR UR4, R19 ;  /* 0x00000000130472ca */ /* 0x000fda00000e0000 */
[----:B------:R-:W-:-:S06]  /*1020*/  UISETP.NE.AND UP0, UPT, UR4, 0x4, UPT ;  /* 0x000000040400788c */ /* 0x000fcc000bf05270 */
[----:B------:R-:W-:-:S13]  /*1030*/  PLOP3.LUT P1, PT, PT, PT, UP0, 0x80, 0x0 ;  /* 0x000000000000781c */ /* 0x000fda0003f2f008 */
[----:B------:R-:W-:Y:S05]  /*1040*/  @P1 BRA `(.L_x_11) ;  /* 0x0000000000741947 */ /* 0x000fea0003800000 */
[----:B------:R-:W-:Y:S01]  /*1050*/  R2UR UR5, R173 ;  /* 0x00000000ad0572ca */ /* 0x000fe200000e0000 */
[----:B------:R-:W-:Y:S02]  /*1060*/  UIADD3 UR4, UR61, -0x1, URZ ;  /* 0xffffffff3d047890 */ /* 0x000fe4000fffe03f */
[----:B------:R-:W-:Y:S02]  /*1070*/  ULOP3.LUT UR61, UR61, 0x1, URZ, 0xc, !UPT ;  /* 0x000000013d3d7892 */ /* 0x000fe4000f8e0c3f */
[----:B------:R-:W-:-:S04]  /*1080*/  ULOP3.LUT UR4, UR4, 0x2, URZ, 0xc0, !UPT ;  /* 0x0000000204047892 */ /* 0x000fc8000f8ec03f */
[----:B------:R-:W-:-:S04]  /*1090*/  USHF.R.U32.HI UR4, URZ, 0x1, UR4 ;  /* 0x000000013f047899 */ /* 0x000fc80008011604 */
[----:B------:R-:W-:-:S06]  /*10a0*/  ULOP3.LUT UR5, UR5, UR4, URZ, 0x3c, !UPT ;  /* 0x0000000405057292 */ /* 0x000fcc000f8e3c3f */
[----:B------:R-:W-:Y:S01]  /*10b0*/  MOV R173, UR5 ;  /* 0x0000000500ad7c02 */ /* 0x000fe20008000f00 */
[----:B------:R-:W-:Y:S06]  /*10c0*/  BRA `(.L_x_11) ;  /* 0x0000000000547947 */ /* 0x000fec0003800000 */
.L_x_10:
[----:B------:R-:W-:Y:S01]  /*10d0*/  R2UR UR5, R173 ;  /* 0x00000000ad0572ca */ /* 0x000fe200000e0000 */
[----:B------:R-:W-:Y:S02]  /*10e0*/  ULOP3.LUT UP0, URZ, UR61, 0x2, URZ, 0xc0, !UPT ;  /* 0x000000023d3f7892 */ /* 0x000fe4000f80c03f */
[----:B------:R-:W-:Y:S02]  /*10f0*/  ULOP3.LUT UR61, UR61, 0x1, URZ, 0xc0, !UPT ;  /* 0x000000013d3d7892 */ /* 0x000fe4000f8ec03f */
[----:B------:R-:W-:-:S08]  /*1100*/  USEL UR4, URZ, 0x1, UP0 ;  /* 0x000000013f047887 */ /* 0x000fd00008000000 */
[----:B------:R-:W-:-:S06]  /*1110*/  ULOP3.LUT UR5, UR5, UR4, URZ, 0x3c, !UPT ;  /* 0x0000000405057292 */ /* 0x000fcc000f8e3c3f */
[----:B------:R-:W-:Y:S01]  /*1120*/  MOV R173, UR5 ;  /* 0x0000000500ad7c02 */ /* 0x000fe20008000f00 */
[----:B------:R-:W-:Y:S06]  /*1130*/  BRA `(.L_x_11) ;  /* 0x0000000000387947 */ /* 0x000fec0003800000 */
.L_x_9:
[----:B------:R-:W-:Y:S01]  /*1140*/  R2UR UR5, R173 ;  /* 0x00000000ad0572ca */ /* 0x000fe200000e0000 */
[----:B------:R-:W-:Y:S02]  /*1150*/  UIADD3 UR4, UR61, 0x1, URZ ;  /* 0x000000013d047890 */ /* 0x000fe4000fffe03f */
[----:B------:R-:W-:Y:S02]  /*1160*/  ULOP3.LUT UR61, UR61, 0x1, URZ, 0xc, !UPT ;  /* 0x000000013d3d7892 */ /* 0x000fe4000f8e0c3f */
[----:B------:R-:W-:-:S04]  /*1170*/  UISETP.GT.U32.AND UP0, UPT, UR4, 0x1, UPT ;  /* 0x000000010400788c */ /* 0x000fc8000bf04070 */
[----:B------:R-:W-:-:S04]  /*1180*/  USEL UR4, URZ, 0x1, !UP0 ;  /* 0x000000013f047887 */ /* 0x000fc8000c000000 */
[----:B------:R-:W-:-:S06]  /*1190*/  ULOP3.LUT UR5, UR5, UR4, URZ, 0x3c, !UPT ;  /* 0x0000000405057292 */ /* 0x000fcc000f8e3c3f */
[----:B------:R-:W-:Y:S01]  /*11a0*/  IMAD.U32 R173, RZ, RZ, UR5 ;  /* 0x00000005ffad7e24 */ /* 0x000fe2000f8e00ff */
[----:B------:R-:W-:Y:S06]  /*11b0*/  BRA `(.L_x_11) ;  /* 0x0000000000187947 */ /* 0x000fec0003800000 */
.L_x_8:
[----:B------:R-:W-:Y:S01]  /*11c0*/  R2UR UR5, R173 ;  /* 0x00000000ad0572ca */ /* 0x000fe200000e0000 */
[----:B------:R-:W-:Y:S02]  /*11d0*/  UISETP.GT.U32.AND UP0, UPT, UR61, 0x1, UPT ;  /* 0x000000013d00788c */ /* 0x000fe4000bf04070 */
[----:B------:R-:W-:Y:S02]  /*11e0*/  ULOP3.LUT UR61, UR61, 0x1, URZ, 0xc0, !UPT ;  /* 0x000000013d3d7892 */ /* 0x000fe4000f8ec03f */
[----:B------:R-:W-:-:S08]  /*11f0*/  USEL UR4, URZ, 0x1, !UP0 ;  /* 0x000000013f047887 */ /* 0x000fd0000c000000 */
[----:B------:R-:W-:-:S06]  /*1200*/  ULOP3.LUT UR5, UR5, UR4, URZ, 0x3c, !UPT ;  /* 0x0000000405057292 */ /* 0x000fcc000f8e3c3f */
[----:B------:R-:W-:-:S07]  /*1210*/  MOV R173, UR5 ;  /* 0x0000000500ad7c02 */ /* 0x000fce0008000f00 */
.L_x_11:
        /* <DEDUP_REMOVED lines=9> */
[----:B------:R-:W-:Y:S02]  /*12b0*/  R2UR UR4, R19 ;  /* 0x00000000130472ca */ /* 0x000fe400000e0000 */
[----:B------:R-:W-:-:S11]  /*12c0*/  R2UR UR60, R0 ;  /* 0x00000000003c72ca */ /* 0x000fd600000e0000 */
[----:B------:R-:W-:-:S06]  /*12d0*/  UISETP.NE.AND UP0, UPT, UR4, 0x4, UPT ;  /* 0x000000040400788c */ /* 0x000fcc000bf05270 */
[----:B------:R-:W-:-:S13]  /*12e0*/  PLOP3.LUT P0, PT, PT, PT, UP0, 0x80, 0x0 ;  /* 0x000000000000781c */ /* 0x000fda0003f0f008 */
[----:B------:R-:W-:Y:S05]  /*12f0*/  @P0 BRA `(.L_x_15) ;  /* 0x00000000002c0947 */ /* 0x000fea0003800000 */
[----:B------:R-:W-:-:S04]  /*1300*/  LEA R3, R0, 0x3, 0x1 ;  /* 0x0000000300037811 */ /* 0x000fc800078e08ff */
[----:B------:R-:W-:Y:S01]  /*1310*/  R2UR UR60, R3 ;  /* 0x00000000033c72ca */ /* 0x000fe200000e0000 */
[----:B------:R-:W-:-:S14]  /*1320*/  BRA `(.L_x_15) ;  /* 0x0000000000207947 */ /* 0x000fdc0003800000 */
.L_x_14:
[----:B------:R-:W-:-:S04]  /*1330*/  LEA R3, R0, 0x2, 0x1 ;  /* 0x0000000200037811 */ /* 0x000fc800078e08ff */
[----:B------:R-:W-:Y:S01]  /*1340*/  R2UR UR60, R3 ;  /* 0x00000000033c72ca */ /* 0x000fe200000e0000 */
[----:B------:R-:W-:-:S14]  /*1350*/  BRA `(.L_x_15) ;  /* 0x0000000000147947 */ /* 0x000fdc0003800000 */
.L_x_13:
[----:B------:R-:W-:-:S04]  /*1360*/  LEA R3, R0, 0x1, 0x1 ;  /* 0x0000000100037811 */ /* 0x000fc800078e08ff */
[----:B------:R-:W-:Y:S01]  /*1370*/  R2UR UR60, R3 ;  /* 0x00000000033c72ca */ /* 0x000fe200000e0000 */
[----:B------:R-:W-:-:S14]  /*1380*/  BRA `(.L_x_15) ;  /* 0x0000000000087947 */ /* 0x000fdc0003800000 */
.L_x_12:
[----:B------:R-:W-:-:S04]  /*1390*/  SHF.L.U32 R3, R0, 0x1, RZ ;  /* 0x0000000100037819 */ /* 0x000fc800000006ff */
[----:B------:R-:W-:-:S15]  /*13a0*/  R2UR UR60, R3 ;  /* 0x00000000033c72ca */ /* 0x000fde00000e0000 */
.L_x_15:
[----:B------:R-:W-:Y:S01]  /*13b0*/  R2UR UR5, R16 ;  /* 0x00000000100572ca */ /* 0x000fe200000e0000 */
[----:B------:R-:W-:Y:S01]  /*13c0*/  ULDC UR4, c[0x0][0x28c] ;  /* 0x0000a30000047ab9 */ /* 0x000fe20000000800 */
[----:B------:R-:W-:Y:S01]  /*13d0*/  LEA R0, R0, 0xbf, 0x7 ;  /* 0x000000bf00007811 */ /* 0x000fe200078e38ff */
[----:B------:R-:W-:-:S03]  /*13e0*/  UIADD3 UR4, UR4, 0x3f, URZ ;  /* 0x0000003f04047890 */ /* 0x000fc6000fffe03f */
[----:B------:R-:W-:-:S04]  /*13f0*/  SHF.R.S32.HI R3, RZ, 0x1f, R0 ;  /* 0x0000001fff037819 */ /* 0x000fc80000011400 */
[----:B------:R-:W-:-:S03]  /*1400*/  LEA.HI R3, R3, R0, RZ, 0x6 ;  /* 0x0000000003037211 */ /* 0x000fc600078f30ff */
[----:B------:R-:W-:Y:S01]  /*1410*/  ULOP3.LUT UR6, UR5, 0x1, URZ, 0xfc, !UPT ;  /* 0x0000000105067892 */ /* 0x000fe2000f8efc3f */
[----:B------:R-:W-:Y:S01]  /*1420*/  SHF.R.S32.HI R3, RZ, 0x6, R3 ;  /* 0x00000006ff037819 */ /* 0x000fe20000011403 */
[----:B------:R-:W-:Y:S02]  /*1430*/  USHF.R.S32.HI UR5, URZ, 0x1f, UR4 ;  /* 0x0000001f3f057899 */ /* 0x000fe40008011404 */
[----:B------:R-:W-:Y:S02]  /*1440*/  UISETP.NE.AND UP0, UPT, UR6, 0x3, UPT ;  /* 0x000000030600788c */ /* 0x000fe4000bf05270 */
[----:B------:R-:W-:-:S04]  /*1450*/  ULEA.HI UR5, UR5, UR4, URZ, 0x6 ;  /* 0x0000000405057291 */ /* 0x000fc8000f8f303f */
[----:B------:R-:W-:Y:S01]  /*1460*/  PLOP3.LUT P0, PT, PT, PT, UP0, 0x80, 0x0 ;  /* 0x000000000000781c */ /* 0x000fe20003f0f008 */
[----:B------:R-:W-:-:S06]  /*1470*/  USHF.R.S32.HI UR5, URZ, 0x6, UR5 ;  /* 0x000000063f057899 */ /* 0x000fcc0008011405 */
[----:B------:R-:W-:-:S06]  /*1480*/  VIMNMX R14, R3, UR5, PT ;  /* 0x00000005030e7c48 */ /* 0x000fcc000bfe0100 */
[----:B------:R-:W-:Y:S05]  /*1490*/  @!P0 BRA `(.L_x_16) ;  /* 0x0000000000048947 */ /* 0x000fea0003800000 */
[----:B------:R-:W-:Y:S01]  /*14a0*/  BPT.TRAP 0x1 ;  /* 0x000000040000795c */ /* 0x000fe20000300000 */
.L_x_16:
[----:B------:R-:W1:Y:S01]  /*14b0*/  S2UR UR4, SR_CgaCtaId ;  /* 0x00000000000479c3 */ /* 0x000e620000008800 */
[----:B------:R-:W-:Y:S01]  /*14c0*/  R2UR UR6, R173 ;  /* 0x00000000ad0672ca */ /* 0x000fe200000e0000 */
[----:B------:R-:W-:Y:S01]  /*14d0*/  UMOV UR38, 0x400 ;  /* 0x0000040000267882 */ /* 0x000fe20000000000 */
[----:B------:R-:W-:-:S11]  /*14e0*/  R2UR UR5, R174 ;  /* 0x00000000ae0572ca */ /* 0x000fd600000e0000 */
[----:B------:R-:W-:Y:S02]  /*14f0*/  MOV R0, UR6 ;  /* 0x0000000600007c02 */ /* 0x000fe40008000f00 */
[----:B------:R-:W-:Y:S02]  /*1500*/  UISETP.NE.AND UP0, UPT, UR5, 0x3, UPT ;  /* 0x000000030500788c */ /* 0x000fe4000bf05270 */
[----:B------:R-:W-:-:S04]  /*1510*/  SHF.L.U32 R0, R0, 0x1f, RZ ;  /* 0x0000001f00007819 */ /* 0x000fc800000006ff */
[----:B------:R-:W-:Y:S01]  /*1520*/  PLOP3.LUT P0, PT, PT, PT, UP0, 0x80, 0x0 ;  /* 0x000000000000781c */ /* 0x000fe20003f0f008 */
[----:B-1----:R-:W-:-:S04]  /*1530*/  ULEA UR38, UR4, UR38, 0x18 ;  /* 0x0000002604267291 */ /* 0x002fc8000f8ec03f */
[----:B------:R-:W-:-:S09]  /*1540*/  ULEA UR4, UR61, UR38, 0x3 ;  /* 0x000000263d047291 */ /* 0x000fd2000f8e183f */
[----:B------:R-:W1:Y:S02]  /*1550*/  SYNCS.PHASECHK.TRANS64.TRYWAIT P1, [UR4+0x35450], R0 ;  /* 0x03545000ff0075a7 */ /* 0x000e640008020144 */
[----:B-1----:R-:W-:Y:S05]  /*1560*/  @!P1 BRA `(.L_x_17) ;  /* 0x000000d000e49947 */ /* 0x002fea0003800000 */
.L_x_132:
[----:B------:R-:W-:Y:S05]  /*1570*/  @!P0 BRA `(.L_x_18) ;  /* 0x0000000000048947 */ /* 0x000fea0003800000 */
[----:B------:R-:W-:Y:S01]  /*1580*/  BPT.TRAP 0x1 ;  /* 0x000000040000795c */ /* 0x000fe20000300000 */
.L_x_18:
[----:B------:R-:W-:Y:S01]  /*1590*/  ULEA UR48, UR37, UR38, 0x3 ;  /* 0x0000002625307291 */ /* 0x000fe2000f8e183f */
[----:B-1----:R-:W-:Y:S01]  /*15a0*/  SHF.L.U32 R0, R168, 0x1f, RZ ;  /* 0x0000001fa8007819 */ /* 0x002fe200000006ff */
[----:B------:R-:W-:Y:S01]  /*15b0*/  UIADD3 UR6, UR38, 0x35490, URZ ;  /* 0x0003549026067890 */ /* 0x000fe2000fffe03f */
[----:B------:R-:W-:Y:S02]  /*15c0*/  R2UR UR4, R19 ;  /* 0x00000000130472ca */ /* 0x000fe400000e0000 */
[----:B------:R-:W-:-:S04]  /*15d0*/  SHF.L.U32 R3, R23, 0x1f, RZ ;  /* 0x0000001f17037819 */ /* 0x000fc800000006ff */
[----:B------:R-:W1:Y:S07]  /*15e0*/  SYNCS.PHASECHK.TRANS64.TRYWAIT P1, [UR48+0x35400], R0 ;  /* 0x03540000ff0075a7 */ /* 0x000e6e0008020170 */
[----:B------:R-:W-:Y:S02]  /*15f0*/  ULEA UR49, UR4, 0xfffffff8, 0x3 ;  /* 0xfffffff804317891 */ /* 0x000fe4000f8e183f */
[----:B------:R-:W-:Y:S02]  /*1600*/  ULEA UR4, UR4, UR6, 0x3 ;  /* 0x0000000604047291 */ /* 0x000fe4000f8e183f */
[----:B------:R-:W-:-:S04]  /*1610*/  ULOP3.LUT UR49, UR49, 0x8, URZ, 0xc, !UPT ;  /* 0x0000000831317892 */ /* 0x000fc8000f8e0c3f */
[----:B------:R-:W-:Y:S01]  /*1620*/  MOV R10, UR4 ;  /* 0x00000004000a7c02 */ /* 0x000fe20008000f00 */
[----:B-1----:R-:W-:Y:S07]  /*1630*/  @!P1 BRA `(.L_x_19) ;  /* 0x000000d000c89947 */ /* 0x002fee0003800000 */
.L_x_133:
[----:B------:R-:W-:-:S13]  /*1640*/  R2UR UR4, R10 ;  /* 0x000000000a0472ca */ /* 0x000fda00000e0000 */
[----:B------:R-:W2:Y:S02]  /*1650*/  SYNCS.PHASECHK.TRANS64.TRYWAIT P1, [UR4+-0x8], R3 ;  /* 0xfffff803ff0075a7 */ /* 0x000ea40008020144 */
[----:B--2---:R-:W-:Y:S05]  /*1660*/  @!P1 BRA `(.L_x_20) ;  /* 0x000000d000d49947 */ /* 0x004fea0003800000 */
.L_x_134:
[----:B------:R-:W-:Y:S01]  /*1670*/  UIADD3 UR5, UR38, 0xe000, URZ ;  /* 0x0000e00026057890 */ /* 0x000fe2000fffe03f */
[----:B------:R-:W-:Y:S01]  /*1680*/  WARPGROUP.ARRIVE ;  /* 0x00000000000079c5 */ /* 0x000fe20000000000 */
[----:B------:R-:W-:Y:S01]  /*1690*/  USHF.R.U32.HI UR4, URZ, 0x4, UR38 ;  /* 0x000000043f047899 */ /* 0x000fe20008011626 */
[----:B------:R-:W-:Y:S01]  /*16a0*/  MOV R12, UR60 ;  /* 0x0000003c000c7c02 */ /* 0x000fe20008000f00 */
[----:B------:R-:W-:Y:S01]  /*16b0*/  USHF.R.U32.HI UR5, URZ, 0x4, UR5 ;  /* 0x000000043f057899 */ /* 0x000fe20008011605 */
[----:B-1----:R-:W-:Y:S01]  /*16c0*/  IADD3 R0, R22, 0x8, RZ ;  /* 0x0000000816007810 */ /* 0x002fe20007ffe0ff */
[----:B------:R-:W-:Y:S01]  /*16d0*/  ULOP3.LUT UR4, UR4, 0x3fff, URZ, 0xc0, !UPT ;  /* 0x00003fff04047892 */ /* 0x000fe2000f8ec03f */
[----:B------:R-:W-:Y:S01]  /*16e0*/  LEA R3, R12, R169, 0x6 ;  /* 0x000000a90c037211 */ /* 0x000fe200078e30ff */
[----:B------:R-:W-:Y:S01]  /*16f0*/  ULOP3.LUT UR7, UR5, 0x3fff, URZ, 0xc0, !UPT ;  /* 0x00003fff05077892 */ /* 0x000fe2000f8ec03f */
[C---:B------:R-:W-:Y:S01]  /*1700*/  IADD3 R12, R22.reuse, 0x9, RZ ;  /* 0x00000009160c7810 */ /* 0x040fe20007ffe0ff */
[----:B------:R-:W-:Y:S01]  /*1710*/  ULOP3.LUT UR4, UR4, 0x10000, URZ, 0xfc, !UPT ;  /* 0x0001000004047892 */ /* 0x000fe2000f8efc3f */
[C---:B------:R-:W-:Y:S01]  /*1720*/  ISETP.GE.AND P6, PT, R3.reuse, R0, PT ;  /* 0x000000000300720c */ /* 0x040fe20003fc6270 */
[----:B------:R-:W-:Y:S01]  /*1730*/  ULOP3.LUT UR39, UR7, 0x10000, URZ, 0xfc, !UPT ;  /* 0x0001000007277892 */ /* 0x000fe2000f8efc3f */
[C---:B------:R-:W-:Y:S01]  /*1740*/  VIADD R11, R3.reuse, 0x8 ;  /* 0x00000008030b7836 */ /* 0x040fe20000000000 */
[----:B------:R-:W-:Y:S01]  /*1750*/  UIMAD UR4, UR61, 0x700, UR4 ;  /* 0x000007003d0478a4 */ /* 0x000fe2000f8e0204 */
[C---:B------:R-:W-:Y:S01]  /*1760*/  IADD3 R0, R22.reuse, 0x10, RZ ;  /* 0x0000001016007810 */ /* 0x040fe20007ffe0ff */
[----:B------:R-:W-:Y:S01]  /*1770*/  UIMAD UR5, UR37, 0x700, UR39 ;  /* 0x00000700250578a4 */ /* 0x000fe2000f8e0227 */
[----:B------:R-:W-:Y:S01]  /*1780*/  ISETP.GE.AND P5, PT, R3, R12, PT ;  /* 0x0000000c0300720c */ /* 0x000fe20003fa6270 */
[----:B------:R-:W-:Y:S01]  /*1790*/  UMOV UR9, 0x80000020 ;  /* 0x8000002000097882 */ /* 0x000fe20000000000 */
[----:B------:R-:W-:Y:S01]  /*17a0*/  UMOV UR11, 0x80000020 ;  /* 0x80000020000b7882 */ /* 0x000fe20000000000 */
[----:B------:R-:W-:Y:S01]  /*17b0*/  MOV R9, UR9 ;  /* 0x0000000900097c02 */ /* 0x000fe20008000f00 */
[----:B------:R-:W-:Y:S01]  /*17c0*/  UMOV UR8, UR4 ;  /* 0x0000000400087c82 */ /* 0x000fe20008000000 */
[----:B------:R-:W-:Y:S01]  /*17d0*/  UMOV UR13, 0x80000020 ;  /* 0x80000020000d7882 */ /* 0x000fe20000000000 */
[----:B------:R-:W-:Y:S01]  /*17e0*/  UMOV UR10, UR5 ;  /* 0x00000005000a7c82 */ /* 0x000fe20008000000 */
[----:B------:R-:W-:Y:S01]  /*17f0*/  IMAD.U32 R8, RZ, RZ, UR8 ;  /* 0x00000008ff087e24 */ /* 0x000fe2000f8e00ff */
[----:B------:R-:W-:Y:S01]  /*1800*/  HGMMA.64x64x16.F32 R24, gdesc[UR8], RZ, !UPT, gsb0 ;  /* 0x00e00000081879f0 */ /* 0x000fe2000c0008ff */
[----:B------:R-:W-:Y:S01]  /*1810*/  UIADD3 UR8, UR4, 0x2, URZ ;  /* 0x0000000204087890 */ /* 0x000fe2000fffe03f */
[----:B------:R-:W-:Y:S01]  /*1820*/  MOV R7, UR13 ;  /* 0x0000000d00077c02 */ /* 0x000fe20008000f00 */
[----:B------:R-:W-:Y:S01]  /*1830*/  UIADD3 UR9, UR5, 0x2, URZ ;  /* 0x0000000205097890 */ /* 0x000fe2000fffe03f */
[CC--:B------:R-:W-:Y:S01]  /*1840*/  ISETP.GE.AND P1, PT, R11.reuse, R22.reuse, PT ;  /* 0x000000160b00720c */ /* 0x0c0fe20003f26270 */
[----:B------:R-:W-:Y:S01]  /*1850*/  UMOV UR15, 0x80000020 ;  /* 0x80000020000f7882 */ /* 0x000fe20000000000 */
[----:B------:R-:W-:Y:S01]  /*1860*/  UIADD3 UR56, UR4, 0x102, URZ ;  /* 0x0000010204387890 */ /* 0x000fe2000fffe03f */
[----:B------:R-:W-:Y:S01]  /*1870*/  ISETP.GT.AND P3, PT, R11, R22, PT ;  /* 0x000000160b00720c */ /* 0x000fe20003f64270 */
[----:B------:R-:W-:Y:S01]  /*1880*/  UMOV UR12, UR8 ;  /* 0x00000008000c7c82 */ /* 0x000fe20008000000 */
[----:B------:R-:W-:Y:S01]  /*1890*/  UIADD3 UR8, UR4, 0x100, URZ ;  /* 0x0000010004087890 */ /* 0x000fe2000fffe03f */
[----:B------:R-:W-:Y:S01]  /*18a0*/  MOV R6, UR12 ;  /* 0x0000000c00067c02 */ /* 0x000fe20008000f00 */
[----:B------:R-:W-:Y:S01]  /*18b0*/  UMOV UR14, UR9 ;  /* 0x00000009000e7c82 */ /* 0x000fe20008000000 */
[----:B------:R-:W-:Y:S01]  /*18c0*/  UIADD3 UR9, UR5, 0x100, URZ ;  /* 0x0000010005097890 */ /* 0x000fe2000fffe03f */
[C---:B------:R-:W-:Y:S01]  /*18d0*/  ISETP.GE.AND P2, PT, R3.reuse, R0, PT ;  /* 0x000000000300720c */ /* 0x040fe20003f46270 */
[----:B------:R-:W-:Y:S01]  /*18e0*/  UIADD3 UR58, UR5, 0x102, URZ ;  /* 0x00000102053a7890 */ /* 0x000fe2000fffe03f */
[C---:B------:R-:W-:Y:S01]  /*18f0*/  IADD3 R0, R22.reuse, 0x18, RZ ;  /* 0x0000001816007810 */ /* 0x040fe20007ffe0ff */
[----:B------:R-:W-:Y:S01]  /*1900*/  UMOV UR57, 0x80000020 ;  /* 0x8000002000397882 */ /* 0x000fe20000000000 */
[----:B------:R-:W-:Y:S01]  /*1910*/  UMOV UR59, 0x80000020 ;  /* 0x80000020003b7882 */ /* 0x000fe20000000000 */
[----:B------:R-:W-:Y:S01]  /*1920*/  UIADD3 UR10, UR5, 0x200, URZ ;  /* 0x00000200050a7890 */ /* 0x000fe2000fffe03f */
[C---:B------:R-:W-:Y:S01]  /*1930*/  VIADD R12, R22.reuse, 0x20 ;  /* 0x00000020160c7836 */ /* 0x040fe20000000000 */
[----:B------:R-:W-:Y:S01]  /*1940*/  UMOV UR11, 0x80000020 ;  /* 0x80000020000b7882 */ /* 0x000fe20000000000 */
[----:B------:R-:W-:Y:S01]  /*1950*/  UIADD3 UR16, UR4, 0x300, URZ ;  /* 0x0000030004107890 */ /* 0x000fe2000fffe03f */
[----:B------:R-:W-:Y:S01]  /*1960*/  IADD3 R20, R22, 0x11, RZ ;  /* 0x0000001116147810 */ /* 0x000fe20007ffe0ff */
[----:B------:R-:W-:Y:S01]  /*1970*/  UIADD3 UR18, UR5, 0x300, URZ ;  /* 0x0000030005127890 */ /* 0x000fe2000fffe03f */
[----:B------:R-:W-:Y:S01]  /*1980*/  P2R R21, PR, RZ, 0x1 ;  /* 0x00000001ff157803 */ /* 0x000fe20000000000 */
[----:B------:R-:W-:Y:S01]  /*1990*/  UMOV UR17, 0x80000020 ;  /* 0x8000002000117882 */ /* 0x000fe20000000000 */
[----:B------:R-:W-:Y:S01]  /*19a0*/  UMOV UR19, 0x80000020 ;  /* 0x8000002000137882 */ /* 0x000fe20000000000 */
[----:B------:R-:W-:Y:S01]  /*19b0*/  UIADD3 UR20, UR4, 0x302, URZ ;  /* 0x0000030204147890 */ /* 0x000fe2000fffe03f */
[----:B------:R-:W-:Y:S01]  /*19c0*/  ISETP.GE.AND P4, PT, R3, R20, PT ;  /* 0x000000140300720c */ /* 0x000fe20003f86270 */
[----:B------:R-:W-:Y:S01]  /*19d0*/  UIADD3 UR22, UR5, 0x302, URZ ;  /* 0x0000030205167890 */ /* 0x000fe2000fffe03f */
[----:B------:R-:W-:Y:S01]  /*19e0*/  UMOV UR21, 0x80000020 ;  /* 0x8000002000157882 */ /* 0x000fe20000000000 */
[----:B------:R-:W-:Y:S01]  /*19f0*/  UMOV UR23, 0x80000020 ;  /* 0x8000002000177882 */ /* 0x000fe20000000000 */
[----:B------:R-:W-:-:S02]  /*1a00*/  UIADD3 UR24, UR4, 0x400, URZ ;  /* 0x0000040004187890 */ /* 0x000fc4000fffe03f */
[----:B------:R-:W-:Y:S01]  /*1a10*/  UIADD3 UR26, UR5, 0x400, URZ ;  /* 0x00000400051a7890 */ /* 0x000fe2000fffe03f */
[----:B------:R-:W-:Y:S01]  /*1a20*/  UMOV UR25, 0x80000020 ;  /* 0x8000002000197882 */ /* 0x000fe20000000000 */
[----:B------:R-:W-:Y:S01]  /*1a30*/  UMOV UR27, 0x80000020 ;  /* 0x80000020001b7882 */ /* 0x000fe20000000000 */
[----:B------:R-:W-:Y:S02]  /*1a40*/  UIADD3 UR28, UR4, 0x402, URZ ;  /* 0x00000402041c7890 */ /* 0x000fe4000fffe03f */
[----:B------:R-:W-:Y:S01]  /*1a50*/  UIADD3 UR30, UR5, 0x402, URZ ;  /* 0x00000402051e7890 */ /* 0x000fe2000fffe03f */
[----:B------:R-:W-:Y:S01]  /*1a60*/  UMOV UR29, 0x80000020 ;  /* 0x80000020001d7882 */ /* 0x000fe20000000000 */
[----:B------:R-:W-:Y:S01]  /*1a70*/  UMOV UR31, 0x80000020 ;  /* 0x80000020001f7882 */ /* 0x000fe20000000000 */
[----:B------:R-:W-:Y:S02]  /*1a80*/  UIADD3 UR32, UR4, 0x500, URZ ;  /* 0x0000050004207890 */ /* 0x000fe4000fffe03f */
        /* <DEDUP_REMOVED lines=15> */
[----:B------:R-:W-:-:S02]  /*1b80*/  WARPGROUP.DEPBAR.LE gsb0, 0x0 ;  /* 0x00008000000079c5 */ /* 0x000fc40000010000 */
[----:B------:R-:W-:-:S06]  /*1b90*/  WARPGROUP.ARRIVE ;  /* 0x00000000000079c5 */ /* 0x000fcc0000000000 */
[----:B------:R-:W-:Y:S01]  /*1ba0*/  HGMMA.64x64x16.F32 R24, gdesc[UR12], R24, gsb0 ;  /* 0x00e000000c1879f0 */ /* 0x000fe20008000818 */
[----:B------:R-:W-:Y:S01]  /*1bb0*/  UMOV UR12, UR8 ;  /* 0x00000008000c7c82 */ /* 0x000fe20008000000 */
[----:B------:R-:W-:Y:S01]  /*1bc0*/  UMOV UR13, 0x80000020 ;  /* 0x80000020000d7882 */ /* 0x000fe20000000000 */
[----:B------:R-:W-:Y:S01]  /*1bd0*/  UMOV UR14, UR9 ;  /* 0x00000009000e7c82 */ /* 0x000fe20008000000 */
[----:B------:R-:W-:Y:S01]  /*1be0*/  UMOV UR15, 0x80000020 ;  /* 0x80000020000f7882 */ /* 0x000fe20000000000 */
[----:B------:R-:W-:Y:S01]  /*1bf0*/  UIADD3 UR8, UR4, 0x200, URZ ;  /* 0x0000020004087890 */ /* 0x000fe2000fffe03f */
[----:B------:R-:W-:Y:S01]  /*1c00*/  MOV R4, UR12 ;  /* 0x0000000c00047c02 */ /* 0x000fe20008000f00 */
[----:B------:R-:W-:Y:S01]  /*1c10*/  UMOV UR9, 0x80000020 ;  /* 0x8000002000097882 */ /* 0x000fe20000000000 */
[----:B------:R-:W-:Y:S01]  /*1c20*/  IMAD.U32 R5, RZ, RZ, UR13 ;  /* 0x0000000dff057e24 */ /* 0x000fe2000f8e00ff */
[----:B------:R-:W-:Y:S02]  /*1c30*/  WARPGROUP.DEPBAR.LE gsb0, 0x0 ;  /* 0x00008000000079c5 */ /* 0x000fe40000010000 */
[----:B------:R-:W-:-:S06]  /*1c40*/  WARPGROUP.ARRIVE ;  /* 0x00000000000079c5 */ /* 0x000fcc0000000000 */
[----:B------:R-:W-:Y:S01]  /*1c50*/  HGMMA.64x64x16.F32 R24, gdesc[UR12], R24, gsb0 ;  /* 0x00e000000c1879f0 */ /* 0x000fe20008000818 */
[----:B------:R-:W-:Y:S02]  /*1c60*/  UIADD3 UR12, UR4, 0x202, URZ ;  /* 0x00000202040c7890 */ /* 0x000fe4000fffe03f */
[----:B------:R-:W-:Y:S01]  /*1c70*/  UIADD3 UR14, UR5, 0x202, URZ ;  /* 0x00000202050e7890 */ /* 0x000fe2000fffe03f */
[----:B------:R-:W-:Y:S01]  /*1c80*/  UMOV UR13, 0x80000020 ;  /* 0x80000020000d7882 */ /* 0x000fe20000000000 */
[----:B------:R-:W-:Y:S01]  /*1c90*/  UMOV UR15, 0x80000020 ;  /* 0x80000020000f7882 */ /* 0x000fe20000000000 */
[----:B------:R-:W-:Y:S01]  /*1ca0*/  ULDC UR4, c[0x0][0x604] ;  /* 0x0001810000047ab9 */ /* 0x000fe20000000800 */
[----:B------:R-:W-:Y:S02]  /*1cb0*/  WARPGROUP.DEPBAR.LE gsb0, 0x0 ;  /* 0x00008000000079c5 */ /* 0x000fe40000010000 */
[----:B------:R-:W-:-:S06]  /*1cc0*/  WARPGROUP.ARRIVE ;  /* 0x00000000000079c5 */ /* 0x000fcc0000000000 */
[----:B------:R-:W-:Y:S03]  /*1cd0*/  HGMMA.64x64x16.F32 R24, gdesc[UR56], R24, gsb0 ;  /* 0x00e00000381879f0 */ /* 0x000fe60008000818 */
        /* <DEDUP_REMOVED lines=31> */
[----:B------:R-:W-:Y:S02]  /*1ed0*/  FSEL R26, R26, -INF , P1 ;  /* 0xff8000001a1a7808 */ /* 0x000fe40000800000 */
[----:B------:R-:W-:Y:S02]  /*1ee0*/  FSEL R27, R27, -INF , P3 ;  /* 0xff8000001b1b7808 */ /* 0x000fe40001800000 */
[CC--:B------:R-:W-:Y:S02]  /*1ef0*/  ISETP.GE.AND P1, PT, R3.reuse, R22.reuse, PT ;  /* 0x000000160300720c */ /* 0x0c0fe40003f26270 */
[----:B------:R-:W-:-:S02]  /*1f00*/  ISETP.GT.AND P3, PT, R3, R22, PT ;  /* 0x000000160300720c */ /* 0x000fc40003f64270 */
[----:B------:R-:W-:Y:S02]  /*1f10*/  FSEL R24, R24, -INF , P1 ;  /* 0xff80000018187808 */ /* 0x000fe40000800000 */
[----:B------:R-:W-:Y:S02]  /*1f20*/  FSEL R25, R25, -INF , P3 ;  /* 0xff80000019197808 */ /* 0x000fe40001800000 */
[----:B------:R-:W-:Y:S02]  /*1f30*/  FSEL R30, R30, -INF , P1 ;  /* 0xff8000001e1e7808 */ /* 0x000fe40000800000 */
[----:B------:R-:W-:Y:S02]  /*1f40*/  ISETP.GE.AND P1, PT, R3, R0, PT ;  /* 0x000000000300720c */ /* 0x000fe40003f26270 */
[----:B------:R-:W-:Y:S02]  /*1f50*/  IADD3 R0, R22, 0x19, RZ ;  /* 0x0000001916007810 */ /* 0x000fe40007ffe0ff */
[----:B------:R-:W-:-:S02]  /*1f60*/  FSEL R28, R28, -INF , P6 ;  /* 0xff8000001c1c7808 */ /* 0x000fc40003000000 */
[----:B------:R-:W-:Y:S02]  /*1f70*/  FMNMX R11, R24, R25, !PT ;  /* 0x00000019180b7209 */ /* 0x000fe40007800000 */
[----:B------:R-:W-:Y:S02]  /*1f80*/  FSEL R31, R31, -INF , P3 ;  /* 0xff8000001f1f7808 */ /* 0x000fe40001800000 */
[----:B------:R-:W-:Y:S02]  /*1f90*/  FSEL R34, R34, -INF , P6 ;  /* 0xff80000022227808 */ /* 0x000fe40003000000 */
[C---:B------:R-:W-:Y:S02]  /*1fa0*/  ISETP.GE.AND P3, PT, R3.reuse, R0, PT ;  /* 0x000000000300720c */ /* 0x040fe40003f66270 */
[----:B------:R-:W-:Y:S02]  /*1fb0*/  ISETP.GE.AND P6, PT, R3, R12, PT ;  /* 0x0000000c0300720c */ /* 0x000fe40003fc6270 */
[----:B------:R-:W-:-:S02]  /*1fc0*/  IADD3 R0, R22, 0x21, RZ ;  /* 0x0000002116007810 */ /* 0x000fc40007ffe0ff */
[----:B------:R-:W-:Y:S02]  /*1fd0*/  FSEL R29, R29, -INF , P5 ;  /* 0xff8000001d1d7808 */ /* 0x000fe40002800000 */
[----:B------:R-:W-:Y:S02]  /*1fe0*/  FMNMX R12, R28, R11, !PT ;  /* 0x0000000b1c0c7209 */ /* 0x000fe40007800000 */
[----:B------:R-:W-:Y:S02]  /*1ff0*/  FSEL R35, R35, -INF , P5 ;  /* 0xff80000023237808 */ /* 0x000fe40002800000 */
[----:B------:R-:W-:Y:S02]  /*2000*/  ISETP.GE.AND P5, PT, R3, R0, PT ;  /* 0x000000000300720c */ /* 0x000fe40003fa6270 */
[----:B------:R-:W-:Y:S02]  /*2010*/  FSEL R32, R32, -INF , P2 ;  /* 0xff80000020207808 */ /* 0x000fe40001000000 */
[----:B------:R-:W-:-:S02]  /*2020*/  FMNMX R11, R29, R12, !PT ;  /* 0x0000000c1d0b7209 */ /* 0x000fc40007800000 */
[----:B------:R-:W-:Y:S02]  /*2030*/  IADD3 R0, R22, 0x28, RZ ;  /* 0x0000002816007810 */ /* 0x000fe40007ffe0ff */
[----:B------:R-:W-:Y:S02]  /*2040*/  FSEL R38, R38, -INF , P2 ;  /* 0xff80000026267808 */ /* 0x000fe40001000000 */
[----:B------:R-:W-:Y:S02]  /*2050*/  FSEL R33, R33, -INF , P4 ;  /* 0xff80000021217808 */ /* 0x000fe40002000000 */
[----:B------:R-:W-:Y:S02]  /*2060*/  FMNMX R12, R32, R11, !PT ;  /* 0x0000000b200c7209 */ /* 0x000fe40007800000 */
[----:B------:R-:W-:Y:S02]  /*2070*/  ISETP.GE.AND P2, PT, R3, R0, PT ;  /* 0x000000000300720c */ /* 0x000fe40003f46270 */
[----:B------:R-:W-:-:S02]  /*2080*/  IADD3 R0, R22, 0x29, RZ ;  /* 0x0000002916007810 */ /* 0x000fc40007ffe0ff */
[----:B------:R-:W-:Y:S02]  /*2090*/  FSEL R36, R36, -INF , P1 ;  /* 0xff80000024247808 */ /* 0x000fe40000800000 */
[----:B------:R-:W-:Y:S02]  /*20a0*/  FMNMX R11, R33, R12, !PT ;  /* 0x0000000c210b7209 */ /* 0x000fe40007800000 */
[----:B------:R-:W-:Y:S02]  /*20b0*/  FSEL R39, R39, -INF , P4 ;  /* 0xff80000027277808 */ /* 0x000fe40002000000 */
[----:B------:R-:W-:Y:S02]  /*20c0*/  ISETP.GE.AND P4, PT, R3, R0, PT ;  /* 0x000000000300720c */ /* 0x000fe40003f86270 */
[----:B------:R-:W-:Y:S02]  /*20d0*/  IADD3 R0, R22, 0x30, RZ ;  /* 0x0000003016007810 */ /* 0x000fe40007ffe0ff */
[----:B------:R-:W-:-:S02]  /*20e0*/  FSEL R37, R37, -INF , P3 ;  /* 0xff80000025257808 */ /* 0x000fc40001800000 */
[----:B------:R-:W-:Y:S02]  /*20f0*/  FMNMX R12, R36, R11, !PT ;  /* 0x0000000b240c7209 */ /* 0x000fe40007800000 */
[----:B------:R-:W-:Y:S02]  /*2100*/  FSEL R42, R42, -INF , P1 ;  /* 0xff8000002a2a7808 */ /* 0x000fe40000800000 */
[----:B------:R-:W-:Y:S01]  /*2110*/  ISETP.GE.AND P1, PT, R3, R0, PT ;  /* 0x000000000300720c */ /* 0x000fe20003f26270 */
[----:B------:R-:W-:Y:S01]  /*2120*/  VIADD R0, R22, 0x38 ;  /* 0x0000003816007836 */ /* 0x000fe20000000000 */
[----:B------:R-:W-:Y:S02]  /*2130*/  FSEL R40, R40, -INF , P6 ;  /* 0xff80000028287808 */ /* 0x000fe40003000000 */
[----:B------:R-:W-:Y:S02]  /*2140*/  FMNMX R11, R37, R12, !PT ;  /* 0x0000000c250b7209 */ /* 0x000fe40007800000 */
[----:B------:R-:W-:-:S02]  /*2150*/  FSEL R43, R43, -INF , P3 ;  /* 0xff8000002b2b7808 */ /* 0x000fc40001800000 */
[----:B------:R-:W-:Y:S02]  /*2160*/  FSEL R41, R41, -INF , P5 ;  /* 0xff80000029297808 */ /* 0x000fe40002800000 */
[----:B------:R-:W-:Y:S02]  /*2170*/  FMNMX R12, R40, R11, !PT ;  /* 0x0000000b280c7209 */ /* 0x000fe40007800000 */
[----:B------:R-:W-:Y:S02]  /*2180*/  ISETP.GE.AND P3, PT, R3, R0, PT ;  /* 0x000000000300720c */ /* 0x000fe40003f66270 */
[----:B------:R-:W-:Y:S02]  /*2190*/  IADD3 R0, R22, 0x39, RZ ;  /* 0x0000003916007810 */ /* 0x000fe40007ffe0ff */
[----:B------:R-:W-:Y:S02]  /*21a0*/  FSEL R44, R44, -INF , P2 ;  /* 0xff8000002c2c7808 */ /* 0x000fe40001000000 */
[----:B------:R-:W-:-:S02]  /*21b0*/  FMNMX R11, R41, R12, !PT ;  /* 0x0000000c290b7209 */ /* 0x000fc40007800000 */
[----:B------:R-:W-:Y:S02]  /*21c0*/  FSEL R52, R52, -INF , P3 ;  /* 0xff80000034347808 */ /* 0x000fe40001800000 */
[----:B------:R-:W-:Y:S02]  /*21d0*/  ISETP.GE.AND P3, PT, R3, R0, PT ;  /* 0x000000000300720c */ /* 0x000fe40003f66270 */
[----:B------:R-:W-:Y:S02]  /*21e0*/  IADD3 R0, R22, 0x31, RZ ;  /* 0x0000003116007810 */ /* 0x000fe40007ffe0ff */
[----:B------:R-:W-:Y:S02]  /*21f0*/  FSEL R45, R45, -INF , P4 ;  /* 0xff8000002d2d7808 */ /* 0x000fe40002000000 */
[----:B------:R-:W-:Y:S02]  /*2200*/  FMNMX R12, R44, R11, !PT ;  /* 0x0000000b2c0c7209 */ /* 0x000fe40007800000 */
[----:B------:R-:W-:-:S02]  /*2210*/  FSEL R53, R53, -INF , P3 ;  /* 0xff80000035357808 */ /* 0x000fc40001800000 */
[----:B------:R-:W-:Y:S02]  /*2220*/  ISETP.GE.AND P3, PT, R3, R0, PT ;  /* 0x000000000300720c */ /* 0x000fe40003f66270 */
[----:B------:R-:W-:Y:S02]  /*2230*/  FSEL R48, R48, -INF , P1 ;  /* 0xff80000030307808 */ /* 0x000fe40000800000 */
[----:B------:R-:W-:Y:S02]  /*2240*/  FMNMX R3, R45, R12, !PT ;  /* 0x0000000c2d037209 */ /* 0x000fe40007800000 */
[----:B------:R-:W-:Y:S02]  /*2250*/  FSEL R49, R49, -INF , P3 ;  /* 0xff80000031317808 */ /* 0x000fe40001800000 */
[----:B------:R-:W-:Y:S02]  /*2260*/  FMNMX R0, R48, R3, !PT ;  /* 0x0000000330007209 */ /* 0x000fe40007800000 */
[----:B------:R-:W-:-:S02]  /*2270*/  FSEL R46, R46, -INF , P6 ;  /* 0xff8000002e2e7808 */ /* 0x000fc40003000000 */
[----:B------:R-:W-:Y:S02]  /*2280*/  FMNMX R3, R49, R0, !PT ;  /* 0x0000000031037209 */ /* 0x000fe40007800000 */
[----:B------:R-:W-:Y:S02]  /*2290*/  FSEL R47, R47, -INF , P5 ;  /* 0xff8000002f2f7808 */ /* 0x000fe40002800000 */
[----:B------:R-:W-:Y:S02]  /*22a0*/  FMNMX R0, R52, R3, !PT ;  /* 0x0000000334007209 */ /* 0x000fe40007800000 */
[----:B------:R-:W-:Y:S02]  /*22b0*/  FSEL R50, R50, -INF , P2 ;  /* 0xff80000032327808 */ /* 0x000fe40001000000 */
[----:B------:R-:W-:Y:S02]  /*22c0*/  FMNMX R12, R53, R0, !PT ;  /* 0x00000000350c7209 */ /* 0x000fe40007800000 */
[----:B------:R-:W-:-:S02]  /*22d0*/  FSEL R51, R51, -INF , P4 ;  /* 0xff80000033337808 */ /* 0x000fc40002000000 */
[----:B------:R-:W-:Y:S01]  /*22e0*/  FSEL R54, R54, -INF , P1 ;  /* 0xff80000036367808 */ /* 0x000fe20000800000 */
[----:B------:R-:W1:Y:S01]  /*22f0*/  SHFL.BFLY PT, R3, R12, 0x1, 0x1f ;  /* 0x0c201f000c037f89 */ /* 0x000e6200000e0000 */
[----:B------:R-:W-:Y:S02]  /*2300*/  FSEL R55, R55, -INF , P3 ;  /* 0xff80000037377808 */ /* 0x000fe40001800000 */
[----:B-1----:R-:W-:Y:S02]  /*2310*/  FMNMX R13, R12, R3, !PT ;  /* 0x000000030c0d7209 */ /* 0x002fe40007800000 */
[----:B------:R-:W-:-:S03]  /*2320*/  FMNMX R3, R26, R27, !PT ;  /* 0x0000001b1a037209 */ /* 0x000fc60007800000 */
[----:B------:R-:W1:Y:S02]  /*2330*/  SHFL.BFLY PT, R0, R13, 0x2, 0x1f ;  /* 0x0c401f000d007f89 */ /* 0x000e6400000e0000 */
[----:B-1----:R-:W-:Y:S02]  /*2340*/  FMNMX R11, R13, R0, !PT ;  /* 0x000000000d0b7209 */ /* 0x002fe40007800000 */
[----:B------:R-:W-:Y:S02]  /*2350*/  FMNMX R0, R30, R3, !PT ;  /* 0x000000031e007209 */ /* 0x000fe40007800000 */
[----:B------:R-:W-:Y:S02]  /*2360*/  FSETP.NEU.AND P0, PT, R11, -INF , PT ;  /* 0xff8000000b00780b */ /* 0x000fe40003f0d000 */
[----:B------:R-:W-:Y:S02]  /*2370*/  FMNMX R3, R31, R0, !PT ;  /* 0x000000001f037209 */ /* 0x000fe40007800000 */
[----:B------:R-:W-:-:S02]  /*2380*/  FSEL R15, R11, RZ, P0 ;  /* 0x000000ff0b0f7208 */ /* 0x000fc40000000000 */
[----:B------:R-:W-:Y:S02]  /*2390*/  FMNMX R0, R34, R3, !PT ;  /* 0x0000000322007209 */ /* 0x000fe40007800000 */
[----:B------:R-:W-:Y:S01]  /*23a0*/  ISETP.NE.AND P0, PT, R21, RZ, PT ;  /* 0x000000ff1500720c */ /* 0x000fe20003f05270 */
[----:B------:R-:W-:Y:S01]  /*23b0*/  FMUL R15, R15, UR4 ;  /* 0x000000040f0f7c20 */ /* 0x000fe20008400000 */
[----:B------:R-:W-:-:S03]  /*23c0*/  FMNMX R3, R35, R0, !PT ;  /* 0x0000000023037209 */ /* 0x000fc60007800000 */
[--C-:B------:R-:W-:Y:S01]  /*23d0*/  FFMA R24, R24, UR4, -R15.reuse ;  /* 0x0000000418187c23 */ /* 0x100fe2000800080f */
[----:B------:R-:W-:Y:S01]  /*23e0*/  FMNMX R0, R38, R3, !PT ;  /* 0x0000000326007209 */ /* 0x000fe20007800000 */
[--C-:B------:R-:W-:Y:S01]  /*23f0*/  FFMA R25, R25, UR4, -R15.reuse ;  /* 0x0000000419197c23 */ /* 0x100fe2000800080f */
[--C-:B------:R-:W-:Y:S01]  /*2400*/  FFMA R36, R36, UR4, -R15.reuse ;  /* 0x0000000424247c23 */ /* 0x100fe2000800080f */
[--C-:B------:R-:W-:Y:S01]  /*2410*/  FFMA R28, R28, UR4, -R15.reuse ;  /* 0x000000041c1c7c23 */ /* 0x100fe2000800080f */
[----:B------:R-:W-:Y:S01]  /*2420*/  FMNMX R3, R39, R0, !PT ;  /* 0x0000000027037209 */ /* 0x000fe20007800000 */
[--C-:B------:R-:W-:Y:S01]  /*2430*/  FFMA R32, R32, UR4, -R15.reuse ;  /* 0x0000000420207c23 */ /* 0x100fe2000800080f */
[----:B------:R-:W-:Y:S01]  /*2440*/  FSETP.GEU.AND P5, PT, R24, -126, PT ;  /* 0xc2fc00001800780b */ /* 0x000fe20003fae000 */
        /* <DEDUP_REMOVED lines=12> */
[----:B------:R-:W-:Y:S01]  /*2510*/  @!P5 FMUL R24, R24, 0.5 ;  /* 0x3f0000001818d820 */ /* 0x000fe20000400000 */
[----:B------:R-:W-:Y:S01]  /*2520*/  FMNMX R3, R47, R0, !PT ;  /* 0x000000002f037209 */ /* 0x000fe20007800000 */
[--C-:B------:R-:W-:Y:S01]  /*2530*/  FFMA R45, R45, UR4, -R15.reuse ;  /* 0x000000042d2d7c23 */ /* 0x100fe2000800080f */
[----:B------:R-:W-:Y:S01]  /*2540*/  FSETP.GEU.AND P4, PT, R29, -126, PT ;  /* 0xc2fc00001d00780b */ /* 0x000fe20003f8e000 */
[----:B------:R-:W-:Y:S01]  /*2550*/  @!P2 FMUL R25, R25, 0.5 ;  /* 0x3f0000001919a820 */ /* 0x000fe20000400000 */
[----:B------:R-:W-:Y:S01]  /*2560*/  FMNMX R0, R50, R3, !PT ;  /* 0x0000000332007209 */ /* 0x000fe20007800000 */
[----:B------:R-:W1:Y:S01]  /*2570*/  MUFU.EX2 R24, R24 ;  /* 0x0000001800187308 */ /* 0x000e620000000800 */
[----:B------:R-:W-:Y:S01]  /*2580*/  FSETP.GEU.AND P1, PT, R33, -126, PT ;  /* 0xc2fc00002100780b */ /* 0x000fe20003f2e000 */
[----:B------:R-:W-:Y:S01]  /*2590*/  @!P6 FMUL R28, R28, 0.5 ;  /* 0x3f0000001c1ce820 */ /* 0x000fe20000400000 */
[----:B------:R-:W-:Y:S01]  /*25a0*/  FMNMX R3, R51, R0, !PT ;  /* 0x0000000033037209 */ /* 0x000fe20007800000 */
[--C-:B------:R-:W-:Y:S01]  /*25b0*/  FFMA R49, R49, UR4, -R15.reuse ;  /* 0x0000000431317c23 */ /* 0x100fe2000800080f */
[--C-:B------:R-:W-:Y:S01]  /*25c0*/  FFMA R48, R48, UR4, -R15.reuse ;  /* 0x0000000430307c23 */ /* 0x100fe2000800080f */
[----:B------:R-:W-:Y:S01]  /*25d0*/  @!P3 FMUL R32, R32, 0.5 ;  /* 0x3f0000002020b820 */ /* 0x000fe20000400000 */
[----:B------:R-:W-:Y:S01]  /*25e0*/  FMNMX R0, R54, R3, !PT ;  /* 0x0000000336007209 */ /* 0x000fe20007800000 */
[----:B------:R-:W2:Y:S01]  /*25f0*/  MUFU.EX2 R25, R25 ;  /* 0x0000001900197308 */ /* 0x000ea20000000800 */
[--C-:B------:R-:W-:Y:S01]  /*2600*/  FFMA R52, R52, UR4, -R15.reuse ;  /* 0x0000000434347c23 */ /* 0x100fe2000800080f */
[----:B------:R-:W-:Y:S01]  /*2610*/  @!P4 FMUL R29, R29, 0.5 ;  /* 0x3f0000001d1dc820 */ /* 0x000fe20000400000 */
[----:B------:R-:W-:Y:S01]  /*2620*/  FMNMX R0, R55, R0, !PT ;  /* 0x0000000037007209 */ /* 0x000fe20007800000 */
[----:B------:R-:W-:-:S02]  /*2630*/  FFMA R53, R53, UR4, -R15 ;  /* 0x0000000435357c23 */ /* 0x000fc4000800080f */
[----:B------:R-:W-:Y:S02]  /*2640*/  @!P1 FMUL R33, R33, 0.5 ;  /* 0x3f00000021219820 */ /* 0x000fe40000400000 */
[----:B------:R-:W3:Y:S01]  /*2650*/  SHFL.BFLY PT, R3, R0, 0x1, 0x1f ;  /* 0x0c201f0000037f89 */ /* 0x000ee200000e0000 */
[----:B-1----:R-:W-:Y:S01]  /*2660*/  @!P5 FMUL R24, R24, R24 ;  /* 0x000000181818d220 */ /* 0x002fe20000400000 */
[----:B------:R-:W-:Y:S01]  /*2670*/  FSETP.GEU.AND P5, PT, R36, -126, PT ;  /* 0xc2fc00002400780b */ /* 0x000fe20003fae000 */
[----:B------:R-:W1:Y:S01]  /*2680*/  MUFU.EX2 R28, R28 ;  /* 0x0000001c001c7308 */ /* 0x000e620000000800 */
[----:B--2---:R-:W-:Y:S01]  /*2690*/  @!P2 FMUL R25, R25, R25 ;  /* 0x000000191919a220 */ /* 0x004fe20000400000 */
[----:B------:R-:W-:-:S06]  /*26a0*/  FSETP.GEU.AND P2, PT, R37, -126, PT ;  /* 0xc2fc00002500780b */ /* 0x000fcc0003f4e000 */
[----:B------:R-:W2:Y:S04]  /*26b0*/  MUFU.EX2 R32, R32 ;  /* 0x0000002000207308 */ /* 0x000ea80000000800 */
[----:B------:R-:W-:-:S04]  /*26c0*/  @!P5 FMUL R36, R36, 0.5 ;  /* 0x3f0000002424d820 */ /* 0x000fc80000400000 */
[----:B------:R-:W4:Y:S01]  /*26d0*/  MUFU.EX2 R29, R29 ;  /* 0x0000001d001d7308 */ /* 0x000f220000000800 */
[----:B-1----:R-:W-:Y:S01]  /*26e0*/  @!P6 FMUL R28, R28, R28 ;  /* 0x0000001c1c1ce220 */ /* 0x002fe20000400000 */
[----:B------:R-:W-:Y:S01]  /*26f0*/  FSETP.GEU.AND P6, PT, R40, -126, PT ;  /* 0xc2fc00002800780b */ /* 0x000fe20003fce000 */
[----:B------:R-:W-:Y:S01]  /*2700*/  @!P2 FMUL R37, R37, 0.5 ;  /* 0x3f0000002525a820 */ /* 0x000fe20000400000 */
[----:B---3--:R-:W-:-:S04]  /*2710*/  FMNMX R3, R0, R3, !PT ;  /* 0x0000000300037209 */ /* 0x008fc80007800000 */
[----:B------:R-:W1:Y:S01]  /*2720*/  MUFU.EX2 R36, R36 ;  /* 0x0000002400247308 */ /* 0x000e620000000800 */
[----:B--2---:R-:W-:Y:S01]  /*2730*/  @!P3 FMUL R32, R32, R32 ;  /* 0x000000202020b220 */ /* 0x004fe20000400000 */
[----:B------:R-:W2:Y:S01]  /*2740*/  SHFL.BFLY PT, R12, R3, 0x2, 0x1f ;  /* 0x0c401f00030c7f89 */ /* 0x000ea200000e0000 */
[----:B------:R-:W-:-:S04]  /*2750*/  FSETP.GEU.AND P3, PT, R44, -126, PT ;  /* 0xc2fc00002c00780b */ /* 0x000fc80003f6e000 */
[----:B------:R-:W-:Y:S01]  /*2760*/  @!P6 FMUL R40, R40, 0.5 ;  /* 0x3f0000002828e820 */ /* 0x000fe20000400000 */
[----:B------:R-:W3:Y:S01]  /*2770*/  MUFU.EX2 R33, R33 ;  /* 0x0000002100217308 */ /* 0x000ee20000000800 */
[----:B----4-:R-:W-:Y:S01]  /*2780*/  @!P4 FMUL R29, R29, R29 ;  /* 0x0000001d1d1dc220 */ /* 0x010fe20000400000 */
[----:B------:R-:W-:-:S06]  /*2790*/  FSETP.GEU.AND P4, PT, R41, -126, PT ;  /* 0xc2fc00002900780b */ /* 0x000fcc0003f8e000 */
[----:B------:R-:W4:Y:S01]  /*27a0*/  MUFU.EX2 R37, R37 ;  /* 0x0000002500257308 */ /* 0x000f220000000800 */
[----:B-1----:R-:W-:Y:S01]  /*27b0*/  @!P5 FMUL R36, R36, R36 ;  /* 0x000000242424d220 */ /* 0x002fe20000400000 */
[----:B------:R-:W-:-:S05]  /*27c0*/  @!P3 FMUL R44, R44, 0.5 ;  /* 0x3f0000002c2cb820 */ /* 0x000fca0000400000 */
[----:B------:R-:W-:Y:S01]  /*27d0*/  @!P4 FMUL R41, R41, 0.5 ;  /* 0x3f0000002929c820 */ /* 0x000fe20000400000 */
[----:B------:R-:W1:Y:S01]  /*27e0*/  MUFU.EX2 R13, R40 ;  /* 0x00000028000d7308 */ /* 0x000e620000000800 */
[----:B---3--:R-:W-:Y:S01]  /*27f0*/  @!P1 FMUL R33, R33, R33 ;  /* 0x0000002121219220 */ /* 0x008fe20000400000 */
[----:B--2---:R-:W-:Y:S02]  /*2800*/  FMNMX R12, R3, R12, !PT ;  /* 0x0000000c030c7209 */ /* 0x004fe40007800000 */
[----:B------:R-:W-:Y:S02]  /*2810*/  FSETP.GEU.AND P1, PT, R45, -126, PT ;  /* 0xc2fc00002d00780b */ /* 0x000fe40003f2e000 */
[C---:B------:R-:W-:Y:S02]  /*2820*/  FSETP.NEU.AND P5, PT, R12.reuse, -INF , PT ;  /* 0xff8000000c00780b */ /* 0x040fe40003fad000 */
[----:B------:R-:W2:Y:S01]  /*2830*/  MUFU.EX2 R21, R44 ;  /* 0x0000002c00157308 */ /* 0x000ea20000000800 */
[----:B----4-:R-:W-:Y:S01]  /*2840*/  @!P2 FMUL R37, R37, R37 ;  /* 0x000000252525a220 */ /* 0x010fe20000400000 */
[----:B------:R-:W-:-:S02]  /*2850*/  FSEL R0, R12, RZ, P5 ;  /* 0x000000ff0c007208 */ /* 0x000fc40002800000 */
[----:B------:R-:W-:Y:S02]  /*2860*/  FSETP.GEU.AND P5, PT, R49, -126, PT ;  /* 0xc2fc00003100780b */ /* 0x000fe40003fae000 */
[----:B------:R-:W-:Y:S01]  /*2870*/  FSETP.GEU.AND P2, PT, R48, -126, PT ;  /* 0xc2fc00003000780b */ /* 0x000fe20003f4e000 */
[----:B------:R-:W-:Y:S01]  /*2880*/  FMUL R0, R0, UR4 ;  /* 0x0000000400007c20 */ /* 0x000fe20008400000 */
[----:B------:R3:W4:Y:S01]  /*2890*/  MUFU.EX2 R20, R41 ;  /* 0x0000002900147308 */ /* 0x0007220000000800 */
[----:B------:R-:W-:Y:S01]  /*28a0*/  @!P1 FMUL R45, R45, 0.5 ;  /* 0x3f0000002d2d9820 */ /* 0x000fe20000400000 */
[----:B-1----:R-:W-:Y:S01]  /*28b0*/  @!P6 FMUL R13, R13, R13 ;  /* 0x0000000d0d0de220 */ /* 0x002fe20000400000 */
[--C-:B------:R-:W-:Y:S01]  /*28c0*/  FFMA R3, R27, UR4, -R0.reuse ;  /* 0x000000041b037c23 */ /* 0x100fe20008000800 */
[--C-:B------:R-:W-:Y:S01]  /*28d0*/  FFMA R26, R26, UR4, -R0.reuse ;  /* 0x000000041a1a7c23 */ /* 0x100fe20008000800 */
[--C-:B------:R-:W-:Y:S01]  /*28e0*/  FFMA R30, R30, UR4, -R0.reuse ;  /* 0x000000041e1e7c23 */ /* 0x100fe20008000800 */
[----:B------:R-:W-:Y:S01]  /*28f0*/  FSETP.GEU.AND P6, PT, R52, -126, PT ;  /* 0xc2fc00003400780b */ /* 0x000fe20003fce000 */
[--C-:B------:R-:W-:Y:S01]  /*2900*/  FFMA R43, R43, UR4, -R0.reuse ;  /* 0x000000042b2b7c23 */ /* 0x100fe20008000800 */
[----:B------:R1:W5:Y:S01]  /*2910*/  MUFU.EX2 R40, R45 ;  /* 0x0000002d00287308 */ /* 0x0003620000000800 */
[----:B------:R-:W-:Y:S01]  /*2920*/  @!P5 FMUL R49, R49, 0.5 ;  /* 0x3f0000003131d820 */ /* 0x000fe20000400000 */
[--C-:B---3--:R-:W-:Y:S01]  /*2930*/  FFMA R41, R31, UR4, -R0.reuse ;  /* 0x000000041f297c23 */ /* 0x108fe20008000800 */
[----:B------:R-:W-:Y:S01]  /*2940*/  @!P2 FMUL R48, R48, 0.5 ;  /* 0x3f0000003030a820 */ /* 0x000fe20000400000 */
[----:B--2---:R-:W-:Y:S01]  /*2950*/  @!P3 FMUL R21, R21, R21 ;  /* 0x000000151515b220 */ /* 0x004fe20000400000 */
[----:B------:R-:W-:Y:S01]  /*2960*/  FSETP.GEU.AND P3, PT, R26, -126, PT ;  /* 0xc2fc00001a00780b */ /* 0x000fe20003f6e000 */
[--C-:B------:R-:W-:Y:S01]  /*2970*/  FFMA R34, R34, UR4, -R0.reuse ;  /* 0x0000000422227c23 */ /* 0x100fe20008000800 */
[--C-:B------:R-:W-:Y:S01]  /*2980*/  FFMA R38, R38, UR4, -R0.reuse ;  /* 0x0000000426267c23 */ /* 0x100fe20008000800 */
[----:B------:R-:W2:Y:S01]  /*2990*/  MUFU.EX2 R44, R49 ;  /* 0x00000031002c7308 */ /* 0x000ea20000000800 */
[----:B----4-:R-:W-:Y:S01]  /*29a0*/  @!P4 FMUL R20, R20, R20 ;  /* 0x000000141414c220 */ /* 0x010fe20000400000 */
[----:B------:R-:W-:Y:S01]  /*29b0*/  FSETP.GEU.AND P4, PT, R53, -126, PT ;  /* 0xc2fc00003500780b */ /* 0x000fe20003f8e000 */
[----:B------:R-:W-:Y:S01]  /*29c0*/  @!P6 FMUL R52, R52, 0.5 ;  /* 0x3f0000003434e820 */ /* 0x000fe20000400000 */
[--C-:B-1----:R-:W-:Y:S01]  /*29d0*/  FFMA R45, R35, UR4, -R0.reuse ;  /* 0x00000004232d7c23 */ /* 0x102fe20008000800 */
[--C-:B------:R-:W-:Y:S01]  /*29e0*/  FFMA R47, R47, UR4, -R0.reuse ;  /* 0x000000042f2f7c23 */ /* 0x100fe20008000800 */
[----:B------:R-:W-:-:S02]  /*29f0*/  FFMA R51, R51, UR4, -R0 ;  /* 0x0000000433337c23 */ /* 0x000fc40008000800 */
[----:B------:R-:W1:Y:S01]  /*2a00*/  MUFU.EX2 R15, R48 ;  /* 0x00000030000f7308 */ /* 0x000e620000000800 */
[----:B-----5:R-:W-:Y:S01]  /*2a10*/  @!P1 FMUL R40, R40, R40 ;  /* 0x0000002828289220 */ /* 0x020fe20000400000 */
[----:B------:R-:W-:Y:S01]  /*2a20*/  FSETP.GEU.AND P1, PT, R3, -126, PT ;  /* 0xc2fc00000300780b */ /* 0x000fe20003f2e000 */
[----:B------:R-:W-:-:S04]  /*2a30*/  @!P3 FMUL R26, R26, 0.5 ;  /* 0x3f0000001a1ab820 */ /* 0x000fc80000400000 */
[----:B------:R-:W-:Y:S01]  /*2a40*/  @!P4 FMUL R53, R53, 0.5 ;  /* 0x3f0000003535c820 */ /* 0x000fe20000400000 */
[----:B------:R-:W3:Y:S01]  /*2a50*/  MUFU.EX2 R27, R52 ;  /* 0x00000034001b7308 */ /* 0x000ee20000000800 */
[----:B--2---:R-:W-:Y:S01]  /*2a60*/  @!P5 FMUL R44, R44, R44 ;  /* 0x0000002c2c2cd220 */ /* 0x004fe20000400000 */
[----:B------:R-:W-:-:S05]  /*2a70*/  FSETP.GEU.AND P5, PT, R41, -126, PT ;  /* 0xc2fc00002900780b */ /* 0x000fca0003fae000 */
[----:B------:R-:W-:Y:S01]  /*2a80*/  @!P1 FMUL R3, R3, 0.5 ;  /* 0x3f00000003039820 */ /* 0x000fe20000400000 */
[----:B------:R2:W4:Y:S01]  /*2a90*/  MUFU.EX2 R48, R53 ;  /* 0x0000003500307308 */ /* 0x0005220000000800 */
[----:B-1----:R-:W-:Y:S01]  /*2aa0*/  @!P2 FMUL R15, R15, R15 ;  /* 0x0000000f0f0fa220 */ /* 0x002fe20000400000 */
[----:B------:R-:W-:-:S03]  /*2ab0*/  FSETP.GEU.AND P2, PT, R30, -126, PT ;  /* 0xc2fc00001e00780b */ /* 0x000fc60003f4e000 */
[----:B------:R-:W-:Y:S02]  /*2ac0*/  FADD R49, R32, R15 ;  /* 0x0000000f20317221 */ /* 0x000fe40000000000 */
[----:B------:R-:W-:Y:S01]  /*2ad0*/  @!P5 FMUL R41, R41, 0.5 ;  /* 0x3f0000002929d820 */ /* 0x000fe20000400000 */
[----:B------:R1:W5:Y:S01]  /*2ae0*/  MUFU.EX2 R52, R3 ;  /* 0x0000000300347308 */ /* 0x0003620000000800 */
[----:B---3--:R-:W-:Y:S01]  /*2af0*/  @!P6 FMUL R27, R27, R27 ;  /* 0x0000001b1b1be220 */ /* 0x008fe20000400000 */
[----:B------:R-:W-:Y:S01]  /*2b00*/  FSETP.GEU.AND P6, PT, R34, -126, PT ;  /* 0xc2fc00002200780b */ /* 0x000fe20003fce000 */
[----:B--2---:R-:W-:-:S04]  /*2b10*/  FADD R53, R33, R44 ;  /* 0x0000002c21357221 */ /* 0x004fc80000000000 */
[----:B------:R-:W-:Y:S01]  /*2b20*/  @!P2 FMUL R30, R30, 0.5 ;  /* 0x3f0000001e1ea820 */ /* 0x000fe20000400000 */
[----:B------:R-:W2:Y:S01]  /*2b30*/  MUFU.EX2 R56, R41 ;  /* 0x0000002900387308 */ /* 0x000ea20000000800 */
[----:B-1----:R-:W-:Y:S01]  /*2b40*/  FFMA R3, R39, UR4, -R0 ;  /* 0x0000000427037c23 */ /* 0x002fe20008000800 */
[----:B----4-:R-:W-:Y:S01]  /*2b50*/  @!P4 FMUL R48, R48, R48 ;  /* 0x000000303030c220 */ /* 0x010fe20000400000 */
[----:B------:R-:W-:-:S03]  /*2b60*/  FSETP.GEU.AND P4, PT, R45, -126, PT ;  /* 0xc2fc00002d00780b */ /* 0x000fc60003f8e000 */
[----:B------:R-:W-:Y:S01]  /*2b70*/  FADD R57, R37, R48 ;  /* 0x0000003025397221 */ /* 0x000fe20000000000 */
[----:B------:R-:W-:Y:S01]  /*2b80*/  @!P6 FMUL R34, R34, 0.5 ;  /* 0x3f0000002222e820 */ /* 0x000fe20000400000 */
[----:B------:R1:W3:Y:S01]  /*2b90*/  MUFU.EX2 R31, R26 ;  /* 0x0000001a001f7308 */ /* 0x0002e20000000800 */
[----:B-----5:R-:W-:Y:S01]  /*2ba0*/  @!P1 FMUL R52, R52, R52 ;  /* 0x0000003434349220 */ /* 0x020fe20000400000 */
[----:B------:R-:W-:-:S06]  /*2bb0*/  FSETP.GEU.AND P1, PT, R3, -126, PT ;  /* 0xc2fc00000300780b */ /* 0x000fcc0003f2e000 */
[----:B------:R4:W5:Y:S01]  /*2bc0*/  MUFU.EX2 R35, R30 ;  /* 0x0000001e00237308 */ /* 0x0009620000000800 */
[----:B-1----:R-:W-:Y:S01]  /*2bd0*/  FFMA R26, R42, UR4, -R0 ;  /* 0x000000042a1a7c23 */ /* 0x002fe20008000800 */
[----:B--2---:R-:W-:Y:S01]  /*2be0*/  @!P5 FMUL R56, R56, R56 ;  /* 0x000000383838d220 */ /* 0x004fe20000400000 */
[----:B------:R-:W-:Y:S01]  /*2bf0*/  FSETP.GEU.AND P5, PT, R43, -126, PT ;  /* 0xc2fc00002b00780b */ /* 0x000fe20003fae000 */
[----:B------:R-:W-:-:S03]  /*2c00*/  @!P4 FMUL R45, R45, 0.5 ;  /* 0x3f0000002d2dc820 */ /* 0x000fc60000400000 */
[----:B------:R-:W-:Y:S01]  /*2c10*/  @!P1 FMUL R3, R3, 0.5 ;  /* 0x3f00000003039820 */ /* 0x000fe20000400000 */
[----:B------:R-:W1:Y:S01]  /*2c20*/  MUFU.EX2 R42, R45 ;  /* 0x0000002d002a7308 */ /* 0x000e620000000800 */
[----:B---3--:R-:W-:Y:S01]  /*2c30*/  @!P3 FMUL R31, R31, R31 ;  /* 0x0000001f1f1fb220 */ /* 0x008fe20000400000 */
[----:B------:R-:W-:Y:S01]  /*2c40*/  FSETP.GEU.AND P3, PT, R38, -126, PT ;  /* 0xc2fc00002600780b */ /* 0x000fe20003f6e000 */
[----:B----4-:R-:W-:-:S05]  /*2c50*/  FFMA R30, R46, UR4, -R0 ;  /* 0x000000042e1e7c23 */ /* 0x010fca0008000800 */
[----:B------:R-:W-:Y:S01]  /*2c60*/  @!P5 FMUL R43, R43, 0.5 ;  /* 0x3f0000002b2bd820 */ /* 0x000fe20000400000 */
[----:B-----5:R-:W-:Y:S01]  /*2c70*/  @!P2 FMUL R35, R35, R35 ;  /* 0x000000232323a220 */ /* 0x020fe20000400000 */
[----:B------:R-:W-:Y:S01]  /*2c80*/  FSETP.GEU.AND P2, PT, R26, -126, PT ;  /* 0xc2fc00001a00780b */ /* 0x000fe20003f4e000 */
[----:B------:R2:W3:Y:S04]  /*2c90*/  MUFU.EX2 R46, R3 ;  /* 0x00000003002e7308 */ /* 0x0004e80000000800 */
[----:B------:R-:W-:Y:S01]  /*2ca0*/  @!P3 FMUL R38, R38, 0.5 ;  /* 0x3f0000002626b820 */ /* 0x000fe20000400000 */
[----:B-1----:R-:W-:Y:S01]  /*2cb0*/  @!P4 FMUL R42, R42, R42 ;  /* 0x0000002a2a2ac220 */ /* 0x002fe20000400000 */
[----:B------:R-:W-:Y:S02]  /*2cc0*/  FSETP.GEU.AND P4, PT, R47, -126, PT ;  /* 0xc2fc00002f00780b */ /* 0x000fe40003f8e000 */
[----:B------:R1:W4:Y:S01]  /*2cd0*/  MUFU.EX2 R39, R34 ;  /* 0x0000002200277308 */ /* 0x0003220000000800 */
[----:B--2---:R-:W-:-:S03]  /*2ce0*/  FFMA R3, R54, UR4, -R0 ;  /* 0x0000000436037c23 */ /* 0x004fc60008000800 */
[----:B------:R-:W-:-:S04]  /*2cf0*/  @!P2 FMUL R26, R26, 0.5 ;  /* 0x3f0000001a1aa820 */ /* 0x000fc80000400000 */
[----:B------:R2:W5:Y:S01]  /*2d00*/  MUFU.EX2 R41, R38 ;  /* 0x0000002600297308 */ /* 0x0005620000000800 */
[--C-:B-1----:R-:W-:Y:S01]  /*2d10*/  FFMA R34, R50, UR4, -R0.reuse ;  /* 0x0000000432227c23 */ /* 0x102fe20008000800 */
[----:B------:R-:W-:Y:S01]  /*2d20*/  FFMA R0, R55, UR4, -R0 ;  /* 0x0000000437007c23 */ /* 0x000fe20008000800 */
[----:B---3--:R-:W-:Y:S01]  /*2d30*/  @!P1 FMUL R46, R46, R46 ;  /* 0x0000002e2e2e9220 */ /* 0x008fe20000400000 */
[----:B------:R-:W-:Y:S01]  /*2d40*/  FSETP.GEU.AND P1, PT, R51, -126, PT ;  /* 0xc2fc00003300780b */ /* 0x000fe20003f2e000 */
[----:B------:R-:W-:Y:S01]  /*2d50*/  @!P4 FMUL R47, R47, 0.5 ;  /* 0x3f0000002f2fc820 */ /* 0x000fe20000400000 */
[----:B------:R-:W-:Y:S01]  /*2d60*/  FADD R55, R36, R27 ;  /* 0x0000001b24377221 */ /* 0x000fe20000000000 */
[----:B------:R-:W-:Y:S01]  /*2d70*/  UIADD3 UR4, UR37, 0x1, URZ ;  /* 0x0000000125047890 */ /* 0x000fe2000fffe03f */
[----:B------:R1:W3:Y:S01]  /*2d80*/  MUFU.EX2 R58, R26 ;  /* 0x0000001a003a7308 */ /* 0x0002e20000000800 */
[----:B----4-:R-:W-:Y:S01]  /*2d90*/  @!P6 FMUL R39, R39, R39 ;  /* 0x000000272727e220 */ /* 0x010fe20000400000 */
[----:B------:R-:W-:Y:S01]  /*2da0*/  FSETP.GEU.AND P6, PT, R30, -126, PT ;  /* 0xc2fc00001e00780b */ /* 0x000fe20003fce000 */
[----:B--2---:R-:W-:Y:S01]  /*2db0*/  FADD R38, R29, R40 ;  /* 0x000000281d267221 */ /* 0x004fe20000000000 */
[----:B------:R-:W-:-:S03]  /*2dc0*/  UISETP.NE.AND UP0, UPT, UR4, 0x5, UPT ;  /* 0x000000050400788c */ /* 0x000fc6000bf05270 */
[----:B------:R-:W-:Y:S01]  /*2dd0*/  FADD R57, R38, R57 ;  /* 0x0000003926397221 */ /* 0x000fe20000000000 */
[----:B------:R-:W2:Y:S01]  /*2de0*/  MUFU.EX2 R43, R43 ;  /* 0x0000002b002b7308 */ /* 0x000ea20000000800 */
[----:B-----5:R-:W-:Y:S01]  /*2df0*/  @!P3 FMUL R41, R41, R41 ;  /* 0x000000292929b220 */ /* 0x020fe20000400000 */
[----:B------:R-:W-:Y:S01]  /*2e00*/  FSETP.GEU.AND P3, PT, R34, -126, PT ;  /* 0xc2fc00002200780b */ /* 0x000fe20003f6e000 */
[----:B------:R-:W-:Y:S01]  /*2e10*/  @!P1 FMUL R51, R51, 0.5 ;  /* 0x3f00000033339820 */ /* 0x000fe20000400000 */
[----:B-1----:R-:W-:Y:S01]  /*2e20*/  FADD R26, R24, R13 ;  /* 0x0000000d181a7221 */ /* 0x002fe20000000000 */
[----:B------:R-:W-:Y:S01]  /*2e30*/  USEL UR5, URZ, 0x1, UP0 ;  /* 0x000000013f057887 */ /* 0x000fe20008000000 */
[----:B------:R-:W-:Y:S01]  /*2e40*/  F2FP.F16.F32.PACK_AB R24, R25, R24 ;  /* 0x000000181918723e */ /* 0x000fe200000000ff */
[----:B------:R-:W-:Y:S01]  /*2e50*/  @!P6 FMUL R30, R30, 0.5 ;  /* 0x3f0000001e1ee820 */ /* 0x000fe20000400000 */
[----:B------:R-:W1:Y:S01]  /*2e60*/  MUFU.EX2 R47, R47 ;  /* 0x0000002f002f7308 */ /* 0x000e620000000800 */
[----:B---3--:R-:W-:Y:S01]  /*2e70*/  @!P2 FMUL R58, R58, R58 ;  /* 0x0000003a3a3aa220 */ /* 0x008fe20000400000 */
[----:B------:R-:W-:Y:S01]  /*2e80*/  FSETP.GEU.AND P2, PT, R3, -126, PT ;  /* 0xc2fc00000300780b */ /* 0x000fe20003f4e000 */
[----:B------:R-:W-:Y:S01]  /*2e90*/  FADD R26, R26, R49 ;  /* 0x000000311a1a7221 */ /* 0x000fe20000000000 */
[----:B------:R-:W-:Y:S01]  /*2ea0*/  USEL UR4, UR4, URZ, UP0 ;  /* 0x0000003f04047287 */ /* 0x000fe20008000000 */
[----:B------:R-:W-:-:S02]  /*2eb0*/  LOP3.LUT R168, R168, UR5, RZ, 0x3c, !PT ;  /* 0x00000005a8a87c12 */ /* 0x000fc4000f8e3cff */
[----:B------:R-:W-:Y:S01]  /*2ec0*/  @!P3 FMUL R34, R34, 0.5 ;  /* 0x3f0000002222b820 */ /* 0x000fe20000400000 */
[----:B------:R3:W4:Y:S01]  /*2ed0*/  MUFU.EX2 R50, R30 ;  /* 0x0000001e00327308 */ /* 0x0007220000000800 */
[----:B--2---:R-:W-:Y:S01]  /*2ee0*/  @!P5 FMUL R43, R43, R43 ;  /* 0x0000002b2b2bd220 */ /* 0x004fe20000400000 */
[----:B------:R-:W-:-:S05]  /*2ef0*/  FSETP.GEU.AND P5, PT, R0, -126, PT ;  /* 0xc2fc00000000780b */ /* 0x000fca0003fae000 */
[----:B------:R-:W-:Y:S01]  /*2f00*/  @!P2 FMUL R3, R3, 0.5 ;  /* 0x3f0000000303a820 */ /* 0x000fe20000400000 */
[----:B------:R2:W5:Y:S01]  /*2f10*/  MUFU.EX2 R54, R34 ;  /* 0x0000002200367308 */ /* 0x0005620000000800 */
[----:B---3--:R-:W-:Y:S01]  /*2f20*/  FADD R30, R25, R20 ;  /* 0x00000014191e7221 */ /* 0x008fe20000000000 */
[----:B-1----:R-:W-:Y:S01]  /*2f30*/  @!P4 FMUL R47, R47, R47 ;  /* 0x0000002f2f2fc220 */ /* 0x002fe20000400000 */
[----:B------:R-:W-:Y:S02]  /*2f40*/  F2FP.F16.F32.PACK_AB R25, R52, R31 ;  /* 0x0000001f3419723e */ /* 0x000fe400000000ff */
[----:B------:R-:W-:Y:S01]  /*2f50*/  FADD R30, R30, R53 ;  /* 0x000000351e1e7221 */ /* 0x000fe20000000000 */
[----:B------:R-:W-:Y:S01]  /*2f60*/  FADD R38, R56, R47 ;  /* 0x0000002f38267221 */ /* 0x000fe20000000000 */
[----:B------:R-:W-:Y:S01]  /*2f70*/  @!P5 FMUL R0, R0, 0.5 ;  /* 0x3f0000000000d820 */ /* 0x000fe20000400000 */
[----:B------:R-:W1:Y:S01]  /*2f80*/  MUFU.EX2 R51, R51 ;  /* 0x0000003300337308 */ /* 0x000e620000000800 */
[----:B--2---:R-:W-:Y:S01]  /*2f90*/  FADD R34, R28, R21 ;  /* 0x000000151c227221 */ /* 0x004fe20000000000 */
[----:B----4-:R-:W-:Y:S01]  /*2fa0*/  @!P6 FMUL R50, R50, R50 ;  /* 0x000000323232e220 */ /* 0x010fe20000400000 */
[----:B------:R-:W-:Y:S01]  /*2fb0*/  FADD R57, R30, R57 ;  /* 0x000000391e397221 */ /* 0x000fe20000000000 */
[----:B------:R-:W-:Y:S01]  /*2fc0*/  MOV R30, UR49 ;  /* 0x00000031001e7c02 */ /* 0x000fe20008000f00 */
[----:B------:R-:W-:Y:S01]  /*2fd0*/  FADD R55, R34, R55 ;  /* 0x0000003722377221 */ /* 0x000fe20000000000 */
[----:B------:R-:W-:-:S02]  /*2fe0*/  FADD R34, R35, R50 ;  /* 0x0000003223227221 */ /* 0x000fc40000000000 */
[----:B------:R2:W3:Y:S01]  /*2ff0*/  MUFU.EX2 R176, R3 ;  /* 0x0000000300b07308 */ /* 0x0004e20000000800 */
[----:B-----5:R-:W-:Y:S01]  /*3000*/  @!P3 FMUL R54, R54, R54 ;  /* 0x000000363636b220 */ /* 0x020fe20000400000 */
[----:B------:R-:W-:Y:S01]  /*3010*/  FADD R26, R26, R55 ;  /* 0x000000371a1a7221 */ /* 0x000fe20000000000 */
[----:B------:R4:W-:Y:S02]  /*3020*/  SYNCS.ARRIVE.TRANS64.A1T0 RZ, [R30+UR6], RZ ;  /* 0x000000ff1eff79a7 */ /* 0x0009e40008100006 */
[----:B------:R-:W-:-:S03]  /*3030*/  FADD R49, R39, R54 ;  /* 0x0000003627317221 */ /* 0x000fc60000000000 */
[----:B------:R5:W5:Y:S01]  /*3040*/  MUFU.EX2 R45, R0 ;  /* 0x00000000002d7308 */ /* 0x000b620000000800 */
[----:B-1----:R-:W-:Y:S01]  /*3050*/  @!P1 FMUL R51, R51, R51 ;  /* 0x0000003333339220 */ /* 0x002fe20000400000 */
[----:B--2---:R-:W-:Y:S01]  /*3060*/  FADD R3, R52, R43 ;  /* 0x0000002b34037221 */ /* 0x004fe20000000000 */
[----:B----4-:R-:W-:Y:S02]  /*3070*/  F2FP.F16.F32.PACK_AB R30, R37, R36 ;  /* 0x00000024251e723e */ /* 0x010fe400000000ff */
[----:B------:R-:W-:Y:S01]  /*3080*/  FADD R60, R42, R51 ;  /* 0x000000332a3c7221 */ /* 0x000fe20000000000 */
[----:B------:R-:W-:Y:S02]  /*3090*/  F2FP.F16.F32.PACK_AB R36, R44, R15 ;  /* 0x0000000f2c24723e */ /* 0x000fe400000000ff */
[----:B------:R-:W-:Y:S01]  /*30a0*/  F2FP.F16.F32.PACK_AB R37, R51, R54 ;  /* 0x000000363325723e */ /* 0x000fe200000000ff */
[----:B---3--:R-:W-:Y:S01]  /*30b0*/  @!P2 FMUL R176, R176, R176 ;  /* 0x000000b0b0b0a220 */ /* 0x008fe20000400000 */
[----:B-----5:R-:W-:Y:S01]  /*30c0*/  FADD R0, R31, R58 ;  /* 0x0000003a1f007221 */ /* 0x020fe20000000000 */
[----:B------:R-:W-:Y:S01]  /*30d0*/  FADD R3, R3, R60 ;  /* 0x0000003c03037221 */ /* 0x000fe20000000000 */
[----:B------:R-:W-:Y:S01]  /*30e0*/  F2FP.F16.F32.PACK_AB R31, R46, R41 ;  /* 0x000000292e1f723e */ /* 0x000fe200000000ff */
[----:B------:R-:W-:Y:S01]  /*30f0*/  FADD R53, R41, R176 ;  /* 0x000000b029357221 */ /* 0x000fe20000000000 */
[----:B------:R-:W-:Y:S01]  /*3100*/  FADD R0, R0, R49 ;  /* 0x0000003100007221 */ /* 0x000fe20000000000 */
[----:B------:R-:W-:-:S02]  /*3110*/  @!P5 FMUL R45, R45, R45 ;  /* 0x0000002d2d2dd220 */ /* 0x000fc40000400000 */
[----:B------:R-:W-:Y:S01]  /*3120*/  FADD R53, R34, R53 ;  /* 0x0000003522357221 */ /* 0x000fe20000000000 */
[----:B------:R-:W-:Y:S01]  /*3130*/  F2FP.F16.F32.PACK_AB R34, R40, R21 ;  /* 0x000000152822723e */ /* 0x000fe200000000ff */
[----:B------:R-:W-:Y:S02]  /*3140*/  FADD R59, R46, R45 ;  /* 0x0000002d2e3b7221 */ /* 0x000fe40000000000 */
[----:B------:R-:W-:Y:S02]  /*3150*/  FADD R0, R0, R53 ;  /* 0x0000003500007221 */ /* 0x000fe40000000000 */
[----:B------:R-:W-:-:S04]  /*3160*/  FADD R38, R38, R59 ;  /* 0x0000003b26267221 */ /* 0x000fc80000000000 */
[----:B------:R-:W-:Y:S01]  /*3170*/  FADD R49, R3, R38 ;  /* 0x0000002603317221 */ /* 0x000fe20000000000 */
[----:B------:R-:W-:Y:S01]  /*3180*/  FADD R3, R26, R57 ;  /* 0x000000391a037221 */ /* 0x000fe20000000000 */
[----:B------:R-:W-:Y:S02]  /*3190*/  F2FP.F16.F32.PACK_AB R26, R29, R28 ;  /* 0x0000001c1d1a723e */ /* 0x000fe400000000ff */
[----:B------:R-:W-:Y:S01]  /*31a0*/  F2FP.F16.F32.PACK_AB R38, R48, R27 ;  /* 0x0000001b3026723e */ /* 0x000fe200000000ff */
[----:B------:R-:W-:Y:S01]  /*31b0*/  FADD R0, R0, R49 ;  /* 0x0000003100007221 */ /* 0x000fe20000000000 */
[----:B------:R-:W-:Y:S02]  /*31c0*/  F2FP.F16.F32.PACK_AB R28, R33, R32 ;  /* 0x00000020211c723e */ /* 0x000fe400000000ff */
[----:B------:R-:W-:Y:S02]  /*31d0*/  F2FP.F16.F32.PACK_AB R27, R56, R35 ;  /* 0x00000023381b723e */ /* 0x000fe400000000ff */
[----:B------:R-:W-:-:S02]  /*31e0*/  F2FP.F16.F32.PACK_AB R32, R20, R13 ;  /* 0x0000000d1420723e */ /* 0x000fc400000000ff */
[----:B------:R-:W-:Y:S02]  /*31f0*/  F2FP.F16.F32.PACK_AB R29, R42, R39 ;  /* 0x000000272a1d723e */ /* 0x000fe400000000ff */
[----:B------:R-:W-:Y:S02]  /*3200*/  F2FP.F16.F32.PACK_AB R33, R43, R58 ;  /* 0x0000003a2b21723e */ /* 0x000fe400000000ff */
[----:B------:R-:W-:Y:S01]  /*3210*/  F2FP.F16.F32.PACK_AB R35, R47, R50 ;  /* 0x000000322f23723e */ /* 0x000fe200000000ff */
[----:B------:R-:W-:Y:S06]  /*3220*/  @!P0 BRA `(.L_x_21) ;  /* 0x0000000000048947 */ /* 0x000fec0003800000 */
[----:B------:R-:W-:Y:S01]  /*3230*/  BPT.TRAP 0x1 ;  /* 0x000000040000795c */ /* 0x000fe20000300000 */
.L_x_21:
[----:B------:R-:W-:Y:S01]  /*3240*/  ULEA UR5, UR4, UR38, 0x3 ;  /* 0x0000002604057291 */ /* 0x000fe2000f8e183f */
[----:B------:R-:W-:-:S08]  /*3250*/  SHF.L.U32 R13, R168, 0x1f, RZ ;  /* 0x0000001fa80d7819 */ /* 0x000fd000000006ff */
[----:B------:R-:W1:Y:S02]  /*3260*/  SYNCS.PHASECHK.TRANS64.TRYWAIT P1, [UR5+0x35400], R13 ;  /* 0x0354000dff0075a7 */ /* 0x000e640008020145 */
[----:B-1----:R-:W-:Y:S05]  /*3270*/  @!P1 BRA `(.L_x_22) ;  /* 0x000000b400ec9947 */ /* 0x002fea0003800000 */
.L_x_135:
[----:B------:R-:W-:Y:S01]  /*3280*/  UIMAD UR5, UR4, 0x700, UR7 ;  /* 0x00000700040578a4 */ /* 0x000fe2000f8e0207 */
[----:B------:R-:W-:Y:S01]  /*3290*/  WARPGROUP.ARRIVE ;  /* 0x00000000000079c5 */ /* 0x000fe20000000000 */
[----:B------:R-:W-:Y:S01]  /*32a0*/  UMOV UR11, 0x80000020 ;  /* 0x80000020000b7882 */ /* 0x000fe20000000000 */
[----:B------:R-:W-:Y:S01]  /*32b0*/  F2FP.F16.F32.PACK_AB R39, R45, R176 ;  /* 0x000000b02d27723e */ /* 0x000fe200000000ff */
[----:B------:R-:W-:Y:S02]  /*32c0*/  UIADD3 UR15, UR5, 0x100, URZ ;  /* 0x00000100050f7890 */ /* 0x000fe4000fffe03f */
[----:B------:R-:W-:Y:S02]  /*32d0*/  UIADD3 UR18, UR5, 0x200, URZ ;  /* 0x0000020005127890 */ /* 0x000fe4000fffe03f */
[----:B------:R-:W-:Y:S01]  /*32e0*/  UMOV UR10, UR5 ;  /* 0x00000005000a7c82 */ /* 0x000fe20008000000 */
[----:B------:R-:W-:Y:S01]  /*32f0*/  UIADD3 UR6, UR5, 0x300, URZ ;  /* 0x0000030005067890 */ /* 0x000fe2000fffe03f */
[----:B------:R-:W-:Y:S01]  /*3300*/  HGMMA.64x32x16.F32 R152, R24, gdesc[UR8].tnspB, RZ, !UPT, gsb0 ;  /* 0x4060000818987df0 */ /* 0x000fe2000c0008ff */
[----:B------:R-:W-:Y:S01]  /*3310*/  UMOV UR10, UR15 ;  /* 0x0000000f000a7c82 */ /* 0x000fe20008000000 */
[----:B------:R-:W-:Y:S01]  /*3320*/  UMOV UR11, 0x80000020 ;  /* 0x80000020000b7882 */ /* 0x000fe20000000000 */
[----:B------:R-:W-:-:S02]  /*3330*/  UIADD3 UR14, UR5, 0x400, URZ ;  /* 0x00000400050e7890 */ /* 0x000fc4000fffe03f */
[----:B------:R-:W-:Y:S01]  /*3340*/  UIADD3 UR15, UR5, 0x500, URZ ;  /* 0x00000500050f7890 */ /* 0x000fe2000fffe03f */
[----:B------:R-:W-:Y:S02]  /*3350*/  WARPGROUP.DEPBAR.LE gsb0, 0x0 ;  /* 0x00008000000079c5 */ /* 0x000fe40000010000 */
[----:B------:R-:W-:-:S06]  /*3360*/  WARPGROUP.ARRIVE ;  /* 0x00000000000079c5 */ /* 0x000fcc0000000000 */
[----:B------:R-:W-:Y:S01]  /*3370*/  HGMMA.64x32x16.F32 R136, R24, gdesc[UR8].tnspB, RZ, !UPT, gsb0 ;  /* 0x4060000818887df0 */ /* 0x000fe2000c0008ff */
[----:B------:R-:W-:Y:S01]  /*3380*/  UMOV UR10, UR18 ;  /* 0x00000012000a7c82 */ /* 0x000fe20008000000 */
[----:B------:R-:W-:Y:S01]  /*3390*/  UMOV UR11, 0x80000020 ;  /* 0x80000020000b7882 */ /* 0x000fe20000000000 */
        /* <DEDUP_REMOVED lines=28> */
[----:B------:R-:W-:Y:S01]  /*3560*/  UIADD3 UR10, UR5, 0x40, URZ ;  /* 0x00000040050a7890 */ /* 0x000fe2000fffe03f */
[----:B------:R-:W-:Y:S01]  /*3570*/  UMOV UR11, 0x80000020 ;  /* 0x80000020000b7882 */ /* 0x000fe20000000000 */
[----:B------:R-:W-:Y:S02]  /*3580*/  WARPGROUP.DEPBAR.LE gsb0, 0x0 ;  /* 0x00008000000079c5 */ /* 0x000fe40000010000 */
[----:B------:R-:W-:-:S06]  /*3590*/  WARPGROUP.ARRIVE ;  /* 0x00000000000079c5 */ /* 0x000fcc0000000000 */
[----:B------:R-:W-:Y:S01]  /*35a0*/  HGMMA.64x32x16.F32 R152, R28, gdesc[UR8].tnspB, R152, gsb0 ;  /* 0x406000081c987df0 */ /* 0x000fe20008000898 */
[----:B------:R-:W-:Y:S01]  /*35b0*/  UMOV UR10, UR15 ;  /* 0x0000000f000a7c82 */ /* 0x000fe20008000000 */
[----:B------:R-:W-:Y:S01]  /*35c0*/  UMOV UR11, 0x80000020 ;  /* 0x80000020000b7882 */ /* 0x000fe20000000000 */
[----:B------:R-:W-:Y:S01]  /*35d0*/  UIADD3 UR15, UR5, 0x540, URZ ;  /* 0x00000540050f7890 */ /* 0x000fe2000fffe03f */
        /* <DEDUP_REMOVED lines=81> */
[----:B------:R-:W-:Y:S02]  /*3af0*/  UIADD3 UR15, UR5, 0x5c0, URZ ;  /* 0x000005c0050f7890 */ /* 0x000fe4000fffe03f */
[----:B------:R-:W-:Y:S01]  /*3b00*/  UIADD3 UR5, UR5, 0x6c0, URZ ;  /* 0x000006c005057890 */ /* 0x000fe2000fffe03f */
[----:B------:R-:W-:Y:S02]  /*3b10*/  WARPGROUP.DEPBAR.LE gsb0, 0x0 ;  /* 0x00008000000079c5 */ /* 0x000fe40000010000 */
[----:B------:R-:W-:-:S06]  /*3b20*/  WARPGROUP.ARRIVE ;  /* 0x00000000000079c5 */ /* 0x000fcc0000000000 */
[----:B------:R-:W-:Y:S01]  /*3b30*/  HGMMA.64x32x16.F32 R136, R36, gdesc[UR8].tnspB, R136, gsb0 ;  /* 0x4060000824887df0 */ /* 0x000fe20008000888 */
[----:B------:R-:W-:Y:S01]  /*3b40*/  UMOV UR10, UR18 ;  /* 0x00000012000a7c82 */ /* 0x000fe20008000000 */
[----:B------:R-:W-:Y:S01]  /*3b50*/  UMOV UR11, 0x80000020 ;  /* 0x80000020000b7882 */ /* 0x000fe20000000000 */
        /* <DEDUP_REMOVED lines=22> */
[----:B------:R-:W-:Y:S03]  /*3cc0*/  HGMMA.64x32x16.F32 R56, R36, gdesc[UR8].tnspB, R56, gsb0 ;  /* 0x4060000824387df0 */ /* 0x000fe60008000838 */
[----:B------:R-:W-:Y:S02]  /*3cd0*/  WARPGROUP.DEPBAR.LE gsb0, 0x0 ;  /* 0x00008000000079c5 */ /* 0x000fe40000010000 */
[----:B------:R-:W-:Y:S05]  /*3ce0*/  @!P0 BRA `(.L_x_23) ;  /* 0x0000000000048947 */ /* 0x000fea0003800000 */
[----:B------:R-:W-:Y:S01]  /*3cf0*/  BPT.TRAP 0x1 ;  /* 0x000000040000795c */ /* 0x000fe20000300000 */
.L_x_23:
[----:B------:R-:W-:Y:S01]  /*3d00*/  R2UR UR5, R18 ;  /* 0x00000000120572ca */ /* 0x000fe200000e0000 */
[----:B------:R-:W-:-:S04]  /*3d10*/  UIADD3 UR48, UR48, 0x35428, URZ ;  /* 0x0003542830307890 */ /* 0x000fc8000fffe03f */
[----:B------:R-:W-:-:S08]  /*3d20*/  UPRMT UR48, URZ, 0x654, UR48 ;  /* 0x000006543f307896 */ /* 0x000fd00008000030 */
[----:B------:R-:W-:Y:S01]  /*3d30*/  UISETP.GT.U32.AND UP0, UPT, UR5, 0x1, UPT ;  /* 0x000000010500788c */ /* 0x000fe2000bf04070 */
[----:B------:R-:W-:Y:S05]  /*3d40*/  SYNCS.ARRIVE.TRANS64.RED.A1T0 RZ, [UR48], RZ ;  /* 0x000000ffffff79a7 */ /* 0x000fea0008100430 */
[----:B------:R-:W-:-:S13]  /*3d50*/  PLOP3.LUT P1, PT, PT, PT, UP0, 0x80, 0x0 ;  /* 0x000000000000781c */ /* 0x000fda0003f2f008 */
[----:B------:R-:W-:Y:S05]  /*3d60*/  @P1 BRA `(.L_x_24) ;  /* 0x0000000000041947 */ /* 0x000fea0003800000 */
[----:B------:R-:W-:Y:S01]  /*3d70*/  BPT.TRAP 0x1 ;  /* 0x000000040000795c */ /* 0x000fe20000300000 */
.L_x_24:
[----:B------:R-:W-:Y:S01]  /*3d80*/  UIADD3 UR37, UR4, 0x1, URZ ;  /* 0x0000000104257890 */ /* 0x000fe2000fffe03f */
[C---:B------:R-:W-:Y:S01]  /*3d90*/  ISETP.GE.AND P2, PT, R14.reuse, 0x4, PT ;  /* 0x000000040e00780c */ /* 0x040fe20003f46270 */
[----:B------:R-:W-:Y:S01]  /*3da0*/  VIADD R15, R14, 0xfffffffe ;  /* 0xfffffffe0e0f7836 */ /* 0x000fe20000000000 */
[----:B-1----:R-:W-:Y:S01]  /*3db0*/  IADD3 R13, R22, 0x40, RZ ;  /* 0x00000040160d7810 */ /* 0x002fe20007ffe0ff */
[----:B------:R-:W-:-:S04]  /*3dc0*/  UISETP.NE.AND UP0, UPT, UR37, 0x5, UPT ;  /* 0x000000052500788c */ /* 0x000fc8000bf05270 */
[----:B------:R-:W-:Y:S02]  /*3dd0*/  USEL UR5, URZ, 0x1, UP0 ;  /* 0x000000013f057887 */ /* 0x000fe40008000000 */
[----:B------:R-:W-:-:S04]  /*3de0*/  USEL UR37, UR37, URZ, UP0 ;  /* 0x0000003f25257287 */ /* 0x000fc80008000000 */
[----:B------:R-:W-:Y:S01]  /*3df0*/  LOP3.LUT R168, R168, UR5, RZ, 0x3c, !PT ;  /* 0x00000005a8a87c12 */ /* 0x000fe2000f8e3cff */
[----:B------:R-:W-:Y:S07]  /*3e00*/  @!P2 BRA `(.L_x_25) ;  /* 0x0000002800a4a947 */ /* 0x000fee0003800000 */
[----:B------:R-:W-:Y:S01]  /*3e10*/  IADD3 R14, R14, -0x3, RZ ;  /* 0xfffffffd0e0e7810 */ /* 0x000fe20007ffe0ff */
[----:B------:R-:W-:Y:S01]  /*3e20*/  ULDC UR5, c[0x0][0x604] ;  /* 0x0001810000057ab9 */ /* 0x000fe20000000800 */
[----:B------:R-:W-:Y:S02]  /*3e30*/  MOV R175, R11 ;  /* 0x0000000b00af7202 */ /* 0x000fe40000000f00 */
[----:B------:R-:W-:-:S07]  /*3e40*/  MOV R21, R12 ;  /* 0x0000000c00157202 */ /* 0x000fce0000000f00 */
.L_x_36:
[----:B------:R-:W-:Y:S01]  /*3e50*/  MOV R15, R14 ;  /* 0x0000000e000f7202 */ /* 0x000fe20000000f00 */
[----:B------:R-:W-:Y:S06]  /*3e60*/  @!P0 BRA `(.L_x_26) ;  /* 0x0000000000048947 */ /* 0x000fec0003800000 */
[----:B------:R-:W-:Y:S01]  /*3e70*/  BPT.TRAP 0x1 ;  /* 0x000000040000795c */ /* 0x000fe20000300000 */
.L_x_26:
[----:B------:R-:W-:Y:S01]  /*3e80*/  ULEA UR6, UR37, UR38, 0x3 ;  /* 0x0000002625067291 */ /* 0x000fe2000f8e183f */
[----:B------:R-:W-:-:S08]  /*3e90*/  SHF.L.U32 R11, R168, 0x1f, RZ ;  /* 0x0000001fa80b7819 */ /* 0x000fd000000006ff */
[----:B------:R-:W1:Y:S02]  /*3ea0*/  SYNCS.PHASECHK.TRANS64.TRYWAIT P2, [UR6+0x35400], R11 ;  /* 0x0354000bff0075a7 */ /* 0x000e640008040146 */
[----:B-1----:R-:W-:Y:S05]  /*3eb0*/  @!P2 BRA `(.L_x_27) ;  /* 0x000000a800f4a947 */ /* 0x002fea0003800000 */
.L_x_136:
[----:B------:R-:W-:Y:S01]  /*3ec0*/  R2UR UR48, R8 ;  /* 0x00000000083072ca */ /* 0x000fe200000e0000 */
[----:B------:R-:W-:Y:S01]  /*3ed0*/  UIMAD UR6, UR37, 0x700, UR39 ;  /* 0x00000700250678a4 */ /* 0x000fe2000f8e0227 */
[----:B------:R-:W-:Y:S01]  /*3ee0*/  R2UR UR49, R9 ;  /* 0x00000000093172ca */ /* 0x000fe200000e0000 */
[----:B------:R-:W-:Y:S01]  /*3ef0*/  WARPGROUP.ARRIVE ;  /* 0x00000000000079c5 */ /* 0x000fe20000000000 */
[----:B------:R-:W-:Y:S01]  /*3f00*/  UMOV UR51, 0x80000020 ;  /* 0x8000002000337882 */ /* 0x000fe20000000000 */
[----:B------:R-:W-:Y:S01]  /*3f10*/  UIADD3 UR10, UR6, 0x200, URZ ;  /* 0x00000200060a7890 */ /* 0x000fe2000fffe03f */
[----:B------:R-:W-:Y:S02]  /*3f20*/  UMOV UR11, 0x80000020 ;  /* 0x80000020000b7882 */ /* 0x000fe40000000000 */
[----:B------:R-:W-:Y:S01]  /*3f30*/  UMOV UR50, UR6 ;  /* 0x0000000600327c82 */ /* 0x000fe20008000000 */
[----:B------:R-:W-:Y:S01]  /*3f40*/  UIADD3 UR14, UR6, 0x202, URZ ;  /* 0x00000202060e7890 */ /* 0x000fe2000fffe03f */
[----:B------:R-:W-:Y:S01]  /*3f50*/  UMOV UR15, 0x80000020 ;  /* 0x80000020000f7882 */ /* 0x000fe20000000000 */
[----:B------:R-:W-:Y:S01]  /*3f60*/  UIADD3 UR18, UR6, 0x300, URZ ;  /* 0x0000030006127890 */ /* 0x000fe2000fffe03f */
[----:B------:R-:W-:-:S03]  /*3f70*/  UMOV UR19, 0x80000020 ;  /* 0x8000002000137882 */ /* 0x000fc60000000000 */
[----:B------:R-:W-:Y:S01]  /*3f80*/  HGMMA.64x64x16.F32 R24, gdesc[UR48], RZ, !UPT, gsb0 ;  /* 0x00e00000301879f0 */ /* 0x000fe2000c0008ff */
[----:B------:R-:W-:Y:S01]  /*3f90*/  R2UR UR48, R6 ;  /* 0x00000000063072ca */ /* 0x000fe200000e0000 */
[----:B------:R-:W-:Y:S01]  /*3fa0*/  UIADD3 UR50, UR6, 0x2, URZ ;  /* 0x0000000206327890 */ /* 0x000fe2000fffe03f */
[----:B------:R-:W-:Y:S01]  /*3fb0*/  R2UR UR49, R7 ;  /* 0x00000000073172ca */ /* 0x000fe200000e0000 */
[----:B------:R-:W-:Y:S01]  /*3fc0*/  UMOV UR51, 0x80000020 ;  /* 0x8000002000337882 */ /* 0x000fe20000000000 */
[----:B------:R-:W-:Y:S01]  /*3fd0*/  UIADD3 UR22, UR6, 0x302, URZ ;  /* 0x0000030206167890 */ /* 0x000fe2000fffe03f */
        /* <DEDUP_REMOVED lines=11> */
[----:B------:R-:W-:-:S02]  /*4090*/  WARPGROUP.DEPBAR.LE gsb0, 0x0 ;  /* 0x00008000000079c5 */ /* 0x000fc40000010000 */
[----:B------:R-:W-:-:S06]  /*40a0*/  WARPGROUP.ARRIVE ;  /* 0x00000000000079c5 */ /* 0x000fcc0000000000 */
[----:B------:R-:W-:Y:S01]  /*40b0*/  HGMMA.64x64x16.F32 R24, gdesc[UR48], R24, gsb0 ;  /* 0x00e00000301879f0 */ /* 0x000fe20008000818 */
[----:B------:R-:W-:Y:S01]  /*40c0*/  R2UR UR48, R4 ;  /* 0x00000000043072ca */ /* 0x000fe200000e0000 */
[----:B------:R-:W-:Y:S01]  /*40d0*/  UIADD3 UR50, UR6, 0x100, URZ ;  /* 0x0000010006327890 */ /* 0x000fe2000fffe03f */
[----:B------:R-:W-:Y:S01]  /*40e0*/  R2UR UR49, R5 ;  /* 0x00000000053172ca */ /* 0x000fe200000e0000 */
[----:B------:R-:W-:Y:S01]  /*40f0*/  UMOV UR51, 0x80000020 ;  /* 0x8000002000337882 */ /* 0x000fe20000000000 */
[----:B------:R-:W-:Y:S02]  /*4100*/  WARPGROUP.DEPBAR.LE gsb0, 0x0 ;  /* 0x00008000000079c5 */ /* 0x000fe40000010000 */
[----:B------:R-:W-:-:S09]  /*4110*/  WARPGROUP.ARRIVE ;  /* 0x00000000000079c5 */ /* 0x000fd20000000000 */
[----:B------:R-:W-:Y:S01]  /*4120*/  HGMMA.64x64x16.F32 R24, gdesc[UR48], R24, gsb0 ;  /* 0x00e00000301879f0 */ /* 0x000fe20008000818 */
[----:B------:R-:W-:Y:S01]  /*4130*/  UIADD3 UR50, UR6, 0x102, URZ ;  /* 0x0000010206327890 */ /* 0x000fe2000fffe03f */
[----:B------:R-:W-:Y:S01]  /*4140*/  UMOV UR48, UR56 ;  /* 0x0000003800307c82 */ /* 0x000fe20008000000 */
[----:B------:R-:W-:Y:S01]  /*4150*/  UMOV UR49, UR57 ;  /* 0x0000003900317c82 */ /* 0x000fe20008000000 */
[----:B------:R-:W-:Y:S01]  /*4160*/  UMOV UR51, 0x80000020 ;  /* 0x8000002000337882 */ /* 0x000fe20000000000 */
[----:B------:R-:W-:Y:S02]  /*4170*/  WARPGROUP.DEPBAR.LE gsb0, 0x0 ;  /* 0x00008000000079c5 */ /* 0x000fe40000010000 */
[----:B------:R-:W-:-:S06]  /*4180*/  WARPGROUP.ARRIVE ;  /* 0x00000000000079c5 */ /* 0x000fcc0000000000 */
[----:B------:R-:W-:Y:S01]  /*4190*/  HGMMA.64x64x16.F32 R24, gdesc[UR48], R24, gsb0 ;  /* 0x00e00000301879f0 */ /* 0x000fe20008000818 */
[----:B------:R-:W-:Y:S01]  /*41a0*/  UIADD3 UR50, UR6, 0x602, URZ ;  /* 0x0000060206327890 */ /* 0x000fe2000fffe03f */
[----:B------:R-:W-:Y:S01]  /*41b0*/  UMOV UR48, UR52 ;  /* 0x0000003400307c82 */ /* 0x000fe20008000000 */
[----:B------:R-:W-:Y:S01]  /*41c0*/  UMOV UR49, UR53 ;  /* 0x0000003500317c82 */ /* 0x000fe20008000000 */
[----:B------:R-:W-:Y:S01]  /*41d0*/  UMOV UR51, 0x80000020 ;  /* 0x8000002000337882 */ /* 0x000fe20000000000 */
[----:B------:R-:W-:-:S04]  /*41e0*/  UIADD3 UR6, UR37, 0x1, URZ ;  /* 0x0000000125067890 */ /* 0x000fc8000fffe03f */
[----:B------:R-:W-:-:S04]  /*41f0*/  UISETP.NE.AND UP0, UPT, UR6, 0x5, UPT ;  /* 0x000000050600788c */ /* 0x000fc8000bf05270 */
[----:B------:R-:W-:Y:S01]  /*4200*/  USEL UR6, UR6, URZ, UP0 ;  /* 0x0000003f06067287 */ /* 0x000fe20008000000 */
[----:B------:R-:W-:Y:S02]  /*4210*/  WARPGROUP.DEPBAR.LE gsb0, 0x0 ;  /* 0x00008000000079c5 */ /* 0x000fe40000010000 */
[----:B------:R-:W-:-:S06]  /*4220*/  WARPGROUP.ARRIVE ;  /* 0x00000000000079c5 */ /* 0x000fcc0000000000 */
[----:B------:R-:W-:Y:S01]  /*4230*/  HGMMA.64x64x16.F32 R24, gdesc[UR8], R24, gsb0 ;  /* 0x00e00000081879f0 */ /* 0x000fe20008000818 */
[----:B------:R-:W-:-:S06]  /*4240*/  USEL UR10, URZ, 0x1, UP0 ;  /* 0x000000013f0a7887 */ /* 0x000fcc0008000000 */
[----:B------:R-:W-:Y:S01]  /*4250*/  LOP3.LUT R168, R168, UR10, RZ, 0x3c, !PT ;  /* 0x0000000aa8a87c12 */ /* 0x000fe2000f8e3cff */
        /* <DEDUP_REMOVED lines=28> */
[----:B------:R-:W-:Y:S05]  /*4420*/  @!P0 BRA `(.L_x_28) ;  /* 0x0000000000048947 */ /* 0x000fea0003800000 */
[----:B------:R-:W-:Y:S01]  /*4430*/  BPT.TRAP 0x1 ;  /* 0x000000040000795c */ /* 0x000fe20000300000 */
.L_x_28:
[----:B-1----:R-:W-:Y:S01]  /*4440*/  FMNMX R12, R24, R175, !PT ;  /* 0x000000af180c7209 */ /* 0x002fe20007800000 */
[----:B------:R-:W-:Y:S01]  /*4450*/  ULEA UR10, UR6, UR38, 0x3 ;  /* 0x00000026060a7291 */ /* 0x000fe2000f8e183f */
[----:B------:R-:W-:Y:S02]  /*4460*/  FMNMX R20, R26, R21, !PT ;  /* 0x000000151a147209 */ /* 0x000fe40007800000 */
[----:B------:R-:W-:Y:S02]  /*4470*/  FMNMX R11, R25, R12, !PT ;  /* 0x0000000c190b7209 */ /* 0x000fe40007800000 */
[----:B------:R-:W-:Y:S02]  /*4480*/  FMNMX R177, R27, R20, !PT ;  /* 0x000000141bb17209 */ /* 0x000fe40007800000 */
[----:B------:R-:W-:Y:S02]  /*4490*/  FMNMX R12, R28, R11, !PT ;  /* 0x0000000b1c0c7209 */ /* 0x000fe40007800000 */
[----:B------:R-:W-:-:S02]  /*44a0*/  FMNMX R20, R30, R177, !PT ;  /* 0x000000b11e147209 */ /* 0x000fc40007800000 */
[----:B------:R-:W-:Y:S02]  /*44b0*/  FMNMX R11, R29, R12, !PT ;  /* 0x0000000c1d0b7209 */ /* 0x000fe40007800000 */
[----:B------:R-:W-:Y:S02]  /*44c0*/  FMNMX R177, R31, R20, !PT ;  /* 0x000000141fb17209 */ /* 0x000fe40007800000 */
[----:B------:R-:W-:Y:S02]  /*44d0*/  FMNMX R12, R32, R11, !PT ;  /* 0x0000000b200c7209 */ /* 0x000fe40007800000 */
[----:B------:R-:W-:Y:S02]  /*44e0*/  FMNMX R20, R34, R177, !PT ;  /* 0x000000b122147209 */ /* 0x000fe40007800000 */
[----:B------:R-:W-:Y:S02]  /*44f0*/  FMNMX R11, R33, R12, !PT ;  /* 0x0000000c210b7209 */ /* 0x000fe40007800000 */
[----:B------:R-:W-:-:S02]  /*4500*/  FMNMX R177, R35, R20, !PT ;  /* 0x0000001423b17209 */ /* 0x000fc40007800000 */
[----:B------:R-:W-:-:S04]  /*4510*/  FMNMX R12, R36, R11, !PT ;  /* 0x0000000b240c7209 */ /* 0x000fc80007800000 */
        /* <DEDUP_REMOVED lines=8> */
[----:B------:R-:W-:-:S05]  /*45a0*/  FMNMX R12, R53, R12, !PT ;  /* 0x0000000c350c7209 */ /* 0x000fca0007800000 */
[----:B------:R-:W1:Y:S02]  /*45b0*/  SHFL.BFLY PT, R11, R12, 0x1, 0x1f ;  /* 0x0c201f000c0b7f89 */ /* 0x000e6400000e0000 */
[----:B-1----:R-:W-:Y:S02]  /*45c0*/  FMNMX R14, R12, R11, !PT ;  /* 0x0000000b0c0e7209 */ /* 0x002fe40007800000 */
[----:B------:R-:W-:-:S03]  /*45d0*/  FMNMX R12, R38, R177, !PT ;  /* 0x000000b1260c7209 */ /* 0x000fc60007800000 */
[----:B------:R-:W1:Y:S01]  /*45e0*/  SHFL.BFLY PT, R11, R14, 0x2, 0x1f ;  /* 0x0c401f000e0b7f89 */ /* 0x000e6200000e0000 */
[----:B------:R-:W-:-:S04]  /*45f0*/  FMNMX R177, R39, R12, !PT ;  /* 0x0000000c27b17209 */ /* 0x000fc80007800000 */
[----:B------:R-:W-:-:S04]  /*4600*/  FMNMX R12, R42, R177, !PT ;  /* 0x000000b12a0c7209 */ /* 0x000fc80007800000 */
[----:B------:R-:W-:-:S04]  /*4610*/  FMNMX R177, R43, R12, !PT ;  /* 0x0000000c2bb17209 */ /* 0x000fc80007800000 */
[----:B------:R-:W-:-:S04]  /*4620*/  FMNMX R12, R46, R177, !PT ;  /* 0x000000b12e0c7209 */ /* 0x000fc80007800000 */
[----:B------:R-:W-:-:S04]  /*4630*/  FMNMX R177, R47, R12, !PT ;  /* 0x0000000c2fb17209 */ /* 0x000fc80007800000 */
[----:B------:R-:W-:Y:S02]  /*4640*/  FMNMX R12, R50, R177, !PT ;  /* 0x000000b1320c7209 */ /* 0x000fe40007800000 */
[----:B-1----:R-:W-:Y:S02]  /*4650*/  FMNMX R11, R14, R11, !PT ;  /* 0x0000000b0e0b7209 */ /* 0x002fe40007800000 */
[----:B------:R-:W-:Y:S02]  /*4660*/  FMNMX R177, R51, R12, !PT ;  /* 0x0000000c33b17209 */ /* 0x000fe40007800000 */
[C---:B------:R-:W-:Y:S02]  /*4670*/  FSETP.NEU.AND P2, PT, R11.reuse, -INF , PT ;  /* 0xff8000000b00780b */ /* 0x040fe40003f4d000 */
[----:B------:R-:W-:Y:S02]  /*4680*/  FMNMX R12, R54, R177, !PT ;  /* 0x000000b1360c7209 */ /* 0x000fe40007800000 */
[----:B------:R-:W-:-:S02]  /*4690*/  FSEL R20, R11, RZ, P2 ;  /* 0x000000ff0b147208 */ /* 0x000fc40001000000 */
[----:B------:R-:W-:-:S03]  /*46a0*/  FMNMX R12, R55, R12, !PT ;  /* 0x0000000c370c7209 */ /* 0x000fc60007800000 */
[C---:B------:R-:W-:Y:S01]  /*46b0*/  FMUL R176, R20.reuse, UR5 ;  /* 0x0000000514b07c20 */ /* 0x040fe20008400000 */
[----:B------:R-:W-:Y:S01]  /*46c0*/  FADD R20, -R20, R175 ;  /* 0x000000af14147221 */ /* 0x000fe20000000100 */
[----:B------:R-:W1:Y:S02]  /*46d0*/  SHFL.BFLY PT, R177, R12, 0x1, 0x1f ;  /* 0x0c201f000cb17f89 */ /* 0x000e6400000e0000 */
[--C-:B------:R-:W-:Y:S01]  /*46e0*/  FFMA R24, R24, UR5, -R176.reuse ;  /* 0x0000000518187c23 */ /* 0x100fe200080008b0 */
[--C-:B------:R-:W-:Y:S01]  /*46f0*/  FFMA R25, R25, UR5, -R176.reuse ;  /* 0x0000000519197c23 */ /* 0x100fe200080008b0 */
[--C-:B------:R-:W-:Y:S01]  /*4700*/  FFMA R14, R28, UR5, -R176.reuse ;  /* 0x000000051c0e7c23 */ /* 0x100fe200080008b0 */
[--C-:B------:R-:W-:Y:S01]  /*4710*/  FFMA R29, R29, UR5, -R176.reuse ;  /* 0x000000051d1d7c23 */ /* 0x100fe200080008b0 */
[--C-:B------:R-:W-:Y:S01]  /*4720*/  FFMA R28, R32, UR5, -R176.reuse ;  /* 0x00000005201c7c23 */ /* 0x100fe200080008b0 */
[----:B------:R-:W-:Y:S01]  /*4730*/  FSETP.GEU.AND P5, PT, R24, -126, PT ;  /* 0xc2fc00001800780b */ /* 0x000fe20003fae000 */
        /* <DEDUP_REMOVED lines=9> */
[--C-:B------:R-:W-:Y:S01]  /*47d0*/  FFMA R44, R44, UR5, -R176.reuse ;  /* 0x000000052c2c7c23 */ /* 0x100fe200080008b0 */
[--C-:B------:R-:W-:Y:S01]  /*47e0*/  FFMA R48, R48, UR5, -R176.reuse ;  /* 0x0000000530307c23 */ /* 0x100fe200080008b0 */
[--C-:B------:R-:W-:Y:S01]  /*47f0*/  FFMA R178, R49, UR5, -R176.reuse ;  /* 0x0000000531b27c23 */ /* 0x100fe200080008b0 */
[----:B------:R-:W-:Y:S01]  /*4800*/  @!P5 FMUL R24, R24, 0.5 ;  /* 0x3f0000001818d820 */ /* 0x000fe20000400000 */
[--C-:B------:R-:W-:Y:S01]  /*4810*/  FFMA R52, R52, UR5, -R176.reuse ;  /* 0x0000000534347c23 */ /* 0x100fe200080008b0 */
[----:B------:R-:W-:Y:S01]  /*4820*/  @!P3 FMUL R25, R25, 0.5 ;  /* 0x3f0000001919b820 */ /* 0x000fe20000400000 */
[----:B------:R-:W-:Y:S01]  /*4830*/  FMUL R20, R20, UR5 ;  /* 0x0000000514147c20 */ /* 0x000fe20008400000 */
[----:B------:R-:W-:Y:S01]  /*4840*/  @!P2 FMUL R14, R14, 0.5 ;  /* 0x3f0000000e0ea820 */ /* 0x000fe20000400000 */
[----:B-1----:R-:W-:Y:S01]  /*4850*/  FMNMX R12, R12, R177, !PT ;  /* 0x000000b10c0c7209 */ /* 0x002fe20007800000 */
[----:B------:R-:W1:Y:S01]  /*4860*/  MUFU.EX2 R24, R24 ;  /* 0x0000001800187308 */ /* 0x000e620000000800 */
[----:B------:R-:W-:Y:S01]  /*4870*/  @!P4 FMUL R29, R29, 0.5 ;  /* 0x3f0000001d1dc820 */ /* 0x000fe20000400000 */
[----:B------:R-:W-:Y:S01]  /*4880*/  @!P6 FMUL R28, R28, 0.5 ;  /* 0x3f0000001c1ce820 */ /* 0x000fe20000400000 */
[--C-:B------:R-:W-:Y:S01]  /*4890*/  FFMA R177, R45, UR5, -R176.reuse ;  /* 0x000000052db17c23 */ /* 0x100fe200080008b0 */
[----:B------:R-:W2:Y:S01]  /*48a0*/  SHFL.BFLY PT, R179, R12, 0x2, 0x1f ;  /* 0x0c401f000cb37f89 */ /* 0x000ea200000e0000 */
[----:B------:R-:W-:-:S03]  /*48b0*/  FFMA R176, R53, UR5, -R176 ;  /* 0x0000000535b07c23 */ /* 0x000fc600080008b0 */
[----:B------:R-:W3:Y:S08]  /*48c0*/  MUFU.EX2 R25, R25 ;  /* 0x0000001900197308 */ /* 0x000ef00000000800 */
[----:B------:R-:W4:Y:S01]  /*48d0*/  MUFU.EX2 R14, R14 ;  /* 0x0000000e000e7308 */ /* 0x000f220000000800 */
[----:B-1----:R-:W-:Y:S01]  /*48e0*/  @!P5 FMUL R24, R24, R24 ;  /* 0x000000181818d220 */ /* 0x002fe20000400000 */
[----:B------:R-:W-:-:S06]  /*48f0*/  FSETP.GEU.AND P5, PT, R33, -126, PT ;  /* 0xc2fc00002100780b */ /* 0x000fcc0003fae000 */
[----:B------:R-:W1:Y:S01]  /*4900*/  MUFU.EX2 R29, R29 ;  /* 0x0000001d001d7308 */ /* 0x000e620000000800 */
[----:B---3--:R-:W-:Y:S01]  /*4910*/  @!P3 FMUL R25, R25, R25 ;  /* 0x000000191919b220 */ /* 0x008fe20000400000 */
[----:B------:R-:W-:Y:S02]  /*4920*/  FSETP.GEU.AND P3, PT, R32, -126, PT ;  /* 0xc2fc00002000780b */ /* 0x000fe40003f6e000 */
[----:B--2---:R-:W-:-:S03]  /*4930*/  FMNMX R12, R12, R179, !PT ;  /* 0x000000b30c0c7209 */ /* 0x004fc60007800000 */
[----:B------:R-:W-:Y:S01]  /*4940*/  @!P5 FMUL R33, R33, 0.5 ;  /* 0x3f0000002121d820 */ /* 0x000fe20000400000 */
[----:B------:R-:W2:Y:S01]  /*4950*/  MUFU.EX2 R28, R28 ;  /* 0x0000001c001c7308 */ /* 0x000ea20000000800 */
[----:B----4-:R-:W-:Y:S01]  /*4960*/  @!P2 FMUL R14, R14, R14 ;  /* 0x0000000e0e0ea220 */ /* 0x010fe20000400000 */
[----:B------:R-:W-:-:S05]  /*4970*/  FSETP.GEU.AND P2, PT, R37, -126, PT ;  /* 0xc2fc00002500780b */ /* 0x000fca0003f4e000 */
[----:B------:R-:W-:Y:S01]  /*4980*/  @!P3 FMUL R32, R32, 0.5 ;  /* 0x3f0000002020b820 */ /* 0x000fe20000400000 */
[----:B------:R-:W3:Y:S01]  /*4990*/  MUFU.EX2 R33, R33 ;  /* 0x0000002100217308 */ /* 0x000ee20000000800 */
[----:B-1----:R-:W-:Y:S01]  /*49a0*/  @!P4 FMUL R29, R29, R29 ;  /* 0x0000001d1d1dc220 */ /* 0x002fe20000400000 */
[----:B------:R-:W-:-:S05]  /*49b0*/  FSETP.GEU.AND P4, PT, R40, -126, PT ;  /* 0xc2fc00002800780b */ /* 0x000fca0003f8e000 */
[----:B------:R-:W-:Y:S01]  /*49c0*/  @!P2 FMUL R37, R37, 0.5 ;  /* 0x3f0000002525a820 */ /* 0x000fe20000400000 */
[----:B------:R-:W1:Y:S01]  /*49d0*/  MUFU.EX2 R32, R32 ;  /* 0x0000002000207308 */ /* 0x000e620000000800 */
[----:B--2---:R-:W-:Y:S01]  /*49e0*/  @!P6 FMUL R28, R28, R28 ;  /* 0x0000001c1c1ce220 */ /* 0x004fe20000400000 */
[----:B------:R-:W-:-:S05]  /*49f0*/  FSETP.GEU.AND P6, PT, R36, -126, PT ;  /* 0xc2fc00002400780b */ /* 0x000fca0003fce000 */
[----:B------:R-:W-:Y:S01]  /*4a00*/  @!P4 FMUL R40, R40, 0.5 ;  /* 0x3f0000002828c820 */ /* 0x000fe20000400000 */
[----:B------:R-:W2:Y:S01]  /*4a10*/  MUFU.EX2 R37, R37 ;  /* 0x0000002500257308 */ /* 0x000ea20000000800 */
[----:B---3--:R-:W-:Y:S01]  /*4a20*/  @!P5 FMUL R33, R33, R33 ;  /* 0x000000212121d220 */ /* 0x008fe20000400000 */
        /* <DEDUP_REMOVED lines=16> */
[----:B------:R-:W-:-:S04]  /*4b30*/  FSETP.NEU.AND P6, PT, R12, -INF , PT ;  /* 0xff8000000c00780b */ /* 0x000fc80003fcd000 */
[----:B------:R-:W-:Y:S01]  /*4b40*/  FSEL R180, R12, RZ, P6 ;  /* 0x000000ff0cb47208 */ /* 0x000fe20003000000 */
[----:B------:R-:W-:Y:S01]  /*4b50*/  @!P4 FMUL R178, R178, 0.5 ;  /* 0x3f000000b2b2c820 */ /* 0x000fe20000400000 */
[----:B------:R-:W1:Y:S01]  /*4b60*/  MUFU.EX2 R49, R48 ;  /* 0x0000003000317308 */ /* 0x000e620000000800 */
[----:B--2---:R-:W-:Y:S01]  /*4b70*/  @!P5 FMUL R45, R45, R45 ;  /* 0x0000002d2d2dd220 */ /* 0x004fe20000400000 */
[----:B------:R-:W-:Y:S01]  /*4b80*/  FSETP.GEU.AND P6, PT, R52, -126, PT ;  /* 0xc2fc00003400780b */ /* 0x000fe20003fce000 */
[----:B------:R-:W-:Y:S01]  /*4b90*/  FMUL R179, R180, UR5 ;  /* 0x00000005b4b37c20 */ /* 0x000fe20008400000 */
[----:B------:R-:W-:Y:S01]  /*4ba0*/  FSETP.GEU.AND P5, PT, R176, -126, PT ;  /* 0xc2fc0000b000780b */ /* 0x000fe20003fae000 */
[----:B------:R-:W-:Y:S01]  /*4bb0*/  FADD R180, -R180, R21 ;  /* 0x00000015b4b47221 */ /* 0x000fe20000000100 */
[----:B------:R-:W-:Y:S01]  /*4bc0*/  FADD R21, R25, R36 ;  /* 0x0000002419157221 */ /* 0x000fe20000000000 */
[--C-:B------:R-:W-:Y:S01]  /*4bd0*/  FFMA R26, R26, UR5, -R179.reuse ;  /* 0x000000051a1a7c23 */ /* 0x100fe200080008b3 */
[----:B------:R2:W4:Y:S01]  /*4be0*/  MUFU.EX2 R44, R178 ;  /* 0x000000b2002c7308 */ /* 0x0005220000000800 */
[----:B---3--:R-:W-:Y:S01]  /*4bf0*/  @!P3 FMUL R40, R40, R40 ;  /* 0x000000282828b220 */ /* 0x008fe20000400000 */
[--C-:B------:R-:W-:Y:S01]  /*4c00*/  FFMA R177, R27, UR5, -R179.reuse ;  /* 0x000000051bb17c23 */ /* 0x100fe200080008b3 */
[--C-:B------:R-:W-:Y:S01]  /*4c10*/  FFMA R38, R38, UR5, -R179.reuse ;  /* 0x0000000526267c23 */ /* 0x100fe200080008b3 */
[----:B------:R-:W-:Y:S01]  /*4c20*/  FSETP.GEU.AND P3, PT, R26, -126, PT ;  /* 0xc2fc00001a00780b */ /* 0x000fe20003f6e000 */
[--C-:B------:R-:W-:Y:S01]  /*4c30*/  FFMA R39, R39, UR5, -R179.reuse ;  /* 0x0000000527277c23 */ /* 0x100fe200080008b3 */
[--C-:B------:R-:W-:Y:S01]  /*4c40*/  FFMA R42, R42, UR5, -R179.reuse ;  /* 0x000000052a2a7c23 */ /* 0x100fe200080008b3 */
[----:B------:R-:W-:Y:S01]  /*4c50*/  @!P6 FMUL R52, R52, 0.5 ;  /* 0x3f0000003434e820 */ /* 0x000fe20000400000 */
[--C-:B------:R-:W-:Y:S01]  /*4c60*/  FFMA R43, R43, UR5, -R179.reuse ;  /* 0x000000052b2b7c23 */ /* 0x100fe200080008b3 */
[----:B-1----:R-:W-:Y:S01]  /*4c70*/  @!P2 FMUL R49, R49, R49 ;  /* 0x000000313131a220 */ /* 0x002fe20000400000 */
[----:B------:R-:W-:Y:S01]  /*4c80*/  FSETP.GEU.AND P2, PT, R177, -126, PT ;  /* 0xc2fc0000b100780b */ /* 0x000fe20003f4e000 */
[--C-:B--2---:R-:W-:Y:S01]  /*4c90*/  FFMA R178, R30, UR5, -R179.reuse ;  /* 0x000000051eb27c23 */ /* 0x104fe200080008b3 */
[----:B------:R-:W-:Y:S01]  /*4ca0*/  @!P5 FMUL R176, R176, 0.5 ;  /* 0x3f000000b0b0d820 */ /* 0x000fe20000400000 */
[----:B------:R1:W2:Y:S01]  /*4cb0*/  MUFU.EX2 R53, R52 ;  /* 0x0000003400357308 */ /* 0x0002a20000000800 */
[----:B------:R-:W-:Y:S01]  /*4cc0*/  FFMA R46, R46, UR5, -R179 ;  /* 0x000000052e2e7c23 */ /* 0x000fe200080008b3 */
[----:B------:R-:W-:-:S02]  /*4cd0*/  FMUL R181, R180, UR5 ;  /* 0x00000005b4b57c20 */ /* 0x000fc40008400000 */
[----:B------:R-:W-:Y:S01]  /*4ce0*/  @!P3 FMUL R26, R26, 0.5 ;  /* 0x3f0000001a1ab820 */ /* 0x000fe20000400000 */
[----:B----4-:R-:W-:Y:S01]  /*4cf0*/  @!P4 FMUL R44, R44, R44 ;  /* 0x0000002c2c2cc220 */ /* 0x010fe20000400000 */
[----:B------:R-:W-:Y:S02]  /*4d00*/  FSETP.GEU.AND P4, PT, R178, -126, PT ;  /* 0xc2fc0000b200780b */ /* 0x000fe40003f8e000 */
[----:B------:R3:W4:Y:S01]  /*4d10*/  MUFU.EX2 R48, R176 ;  /* 0x000000b000307308 */ /* 0x0007220000000800 */
[----:B-1----:R-:W-:Y:S01]  /*4d20*/  FFMA R52, R31, UR5, -R179 ;  /* 0x000000051f347c23 */ /* 0x002fe200080008b3 */
[----:B------:R-:W-:-:S06]  /*4d30*/  @!P2 FMUL R177, R177, 0.5 ;  /* 0x3f000000b1b1a820 */ /* 0x000fcc0000400000 */
[----:B------:R1:W5:Y:S01]  /*4d40*/  MUFU.EX2 R27, R26 ;  /* 0x0000001a001b7308 */ /* 0x0003620000000800 */
[----:B---3--:R-:W-:Y:S01]  /*4d50*/  FFMA R176, R34, UR5, -R179 ;  /* 0x0000000522b07c23 */ /* 0x008fe200080008b3 */
[----:B--2---:R-:W-:Y:S01]  /*4d60*/  @!P6 FMUL R53, R53, R53 ;  /* 0x000000353535e220 */ /* 0x004fe20000400000 */
[----:B------:R-:W-:Y:S01]  /*4d70*/  @!P4 FMUL R178, R178, 0.5 ;  /* 0x3f000000b2b2c820 */ /* 0x000fe20000400000 */
[----:B------:R-:W-:-:S04]  /*4d80*/  FSETP.GEU.AND P6, PT, R52, -126, PT ;  /* 0xc2fc00003400780b */ /* 0x000fc80003fce000 */
[----:B------:R-:W2:Y:S01]  /*4d90*/  MUFU.EX2 R30, R177 ;  /* 0x000000b1001e7308 */ /* 0x000ea20000000800 */
[----:B-1----:R-:W-:Y:S01]  /*4da0*/  FFMA R26, R35, UR5, -R179 ;  /* 0x00000005231a7c23 */ /* 0x002fe200080008b3 */
[----:B----4-:R-:W-:Y:S01]  /*4db0*/  @!P5 FMUL R48, R48, R48 ;  /* 0x000000303030d220 */ /* 0x010fe20000400000 */
[----:B------:R-:W-:-:S05]  /*4dc0*/  FSETP.GEU.AND P5, PT, R176, -126, PT ;  /* 0xc2fc0000b000780b */ /* 0x000fca0003fae000 */
[----:B------:R-:W1:Y:S01]  /*4dd0*/  MUFU.EX2 R31, R178 ;  /* 0x000000b2001f7308 */ /* 0x000e620000000800 */
[----:B-----5:R-:W-:Y:S01]  /*4de0*/  @!P3 FMUL R27, R27, R27 ;  /* 0x0000001b1b1bb220 */ /* 0x020fe20000400000 */
[----:B------:R-:W-:Y:S01]  /*4df0*/  FSETP.GEU.AND P3, PT, R26, -126, PT ;  /* 0xc2fc00001a00780b */ /* 0x000fe20003f6e000 */
[----:B------:R-:W-:-:S05]  /*4e00*/  @!P6 FMUL R52, R52, 0.5 ;  /* 0x3f0000003434e820 */ /* 0x000fca0000400000 */
[----:B------:R-:W-:Y:S01]  /*4e10*/  @!P5 FMUL R176, R176, 0.5 ;  /* 0x3f000000b0b0d820 */ /* 0x000fe20000400000 */
[----:B--2---:R-:W-:Y:S01]  /*4e20*/  @!P2 FMUL R30, R30, R30 ;  /* 0x0000001e1e1ea220 */ /* 0x004fe20000400000 */
[----:B------:R-:W-:Y:S01]  /*4e30*/  FSETP.GEU.AND P2, PT, R38, -126, PT ;  /* 0xc2fc00002600780b */ /* 0x000fe20003f4e000 */
[----:B------:R-:W2:Y:S04]  /*4e40*/  MUFU.EX2 R34, R52 ;  /* 0x0000003400227308 */ /* 0x000ea80000000800 */
[----:B------:R-:W-:Y:S01]  /*4e50*/  @!P3 FMUL R26, R26, 0.5 ;  /* 0x3f0000001a1ab820 */ /* 0x000fe20000400000 */
[----:B-1----:R-:W-:Y:S01]  /*4e60*/  @!P4 FMUL R31, R31, R31 ;  /* 0x0000001f1f1fc220 */ /* 0x002fe20000400000 */
[----:B------:R-:W-:Y:S02]  /*4e70*/  FSETP.GEU.AND P4, PT, R39, -126, PT ;  /* 0xc2fc00002700780b */ /* 0x000fe40003f8e000 */
[----:B------:R-:W1:Y:S04]  /*4e80*/  MUFU.EX2 R35, R176 ;  /* 0x000000b000237308 */ /* 0x000e680000000800 */
[----:B------:R-:W-:-:S04]  /*4e90*/  @!P2 FMUL R38, R38, 0.5 ;  /* 0x3f0000002626a820 */ /* 0x000fc80000400000 */
[----:B------:R3:W4:Y:S01]  /*4ea0*/  MUFU.EX2 R178, R26 ;  /* 0x0000001a00b27308 */ /* 0x0007220000000800 */
[----:B--2---:R-:W-:Y:S01]  /*4eb0*/  @!P6 FMUL R34, R34, R34 ;  /* 0x000000222222e220 */ /* 0x004fe20000400000 */
[----:B------:R-:W-:Y:S01]  /*4ec0*/  FSETP.GEU.AND P6, PT, R42, -126, PT ;  /* 0xc2fc00002a00780b */ /* 0x000fe20003fce000 */
[----:B------:R-:W-:-:S05]  /*4ed0*/  @!P4 FMUL R39, R39, 0.5 ;  /* 0x3f0000002727c820 */ /* 0x000fca0000400000 */
[----:B------:R2:W5:Y:S01]  /*4ee0*/  MUFU.EX2 R52, R38 ;  /* 0x0000002600347308 */ /* 0x0005620000000800 */
[----:B-1----:R-:W-:Y:S01]  /*4ef0*/  @!P5 FMUL R35, R35, R35 ;  /* 0x000000232323d220 */ /* 0x002fe20000400000 */
[----:B------:R-:W-:Y:S01]  /*4f00*/  FSETP.GEU.AND P5, PT, R43, -126, PT ;  /* 0xc2fc00002b00780b */ /* 0x000fe20003fae000 */
[----:B---3--:R-:W-:-:S04]  /*4f10*/  FFMA R26, R47, UR5, -R179 ;  /* 0x000000052f1a7c23 */ /* 0x008fc800080008b3 */
[----:B------:R-:W-:Y:S01]  /*4f20*/  @!P6 FMUL R42, R42, 0.5 ;  /* 0x3f0000002a2ae820 */ /* 0x000fe20000400000 */
[----:B------:R1:W3:Y:S01]  /*4f30*/  MUFU.EX2 R177, R39 ;  /* 0x0000002700b17308 */ /* 0x0002e20000000800 */
[----:B----4-:R-:W-:Y:S01]  /*4f40*/  @!P3 FMUL R178, R178, R178 ;  /* 0x000000b2b2b2b220 */ /* 0x010fe20000400000 */
[----:B------:R-:W-:Y:S01]  /*4f50*/  FSETP.GEU.AND P3, PT, R46, -126, PT ;  /* 0xc2fc00002e00780b */ /* 0x000fe20003f6e000 */
[----:B--2---:R-:W-:-:S04]  /*4f60*/  FFMA R38, R50, UR5, -R179 ;  /* 0x0000000532267c23 */ /* 0x004fc800080008b3 */
[----:B------:R-:W-:Y:S01]  /*4f70*/  @!P5 FMUL R43, R43, 0.5 ;  /* 0x3f0000002b2bd820 */ /* 0x000fe20000400000 */
[----:B------:R2:W4:Y:S01]  /*4f80*/  MUFU.EX2 R176, R42 ;  /* 0x0000002a00b07308 */ /* 0x0005220000000800 */
[----:B-----5:R-:W-:Y:S01]  /*4f90*/  @!P2 FMUL R52, R52, R52 ;  /* 0x000000343434a220 */ /* 0x020fe20000400000 */
[----:B------:R-:W-:Y:S01]  /*4fa0*/  FSETP.GEU.AND P2, PT, R26, -126, PT ;  /* 0xc2fc00001a00780b */ /* 0x000fe20003f4e000 */
[----:B-1----:R-:W-:-:S04]  /*4fb0*/  FFMA R39, R51, UR5, -R179 ;  /* 0x0000000533277c23 */ /* 0x002fc800080008b3 */
[----:B------:R-:W-:Y:S01]  /*4fc0*/  @!P3 FMUL R46, R46, 0.5 ;  /* 0x3f0000002e2eb820 */ /* 0x000fe20000400000 */
[----:B------:R1:W5:Y:S01]  /*4fd0*/  MUFU.EX2 R47, R43 ;  /* 0x0000002b002f7308 */ /* 0x0003620000000800 */
[----:B---3--:R-:W-:Y:S01]  /*4fe0*/  @!P4 FMUL R177, R177, R177 ;  /* 0x000000b1b1b1c220 */ /* 0x008fe20000400000 */
[----:B------:R-:W-:Y:S01]  /*4ff0*/  FSETP.GEU.AND P4, PT, R38, -126, PT ;  /* 0xc2fc00002600780b */ /* 0x000fe20003f8e000 */
[--C-:B--2---:R-:W-:Y:S01]  /*5000*/  FFMA R42, R54, UR5, -R179.reuse ;  /* 0x00000005362a7c23 */ /* 0x104fe200080008b3 */
[----:B------:R-:W-:-:S03]  /*5010*/  FFMA R179, R55, UR5, -R179 ;  /* 0x0000000537b37c23 */ /* 0x000fc600080008b3 */
[----:B------:R-:W-:Y:S01]  /*5020*/  @!P2 FMUL R26, R26, 0.5 ;  /* 0x3f0000001a1aa820 */ /* 0x000fe20000400000 */
[----:B------:R-:W2:Y:S01]  /*5030*/  MUFU.EX2 R50, R46 ;  /* 0x0000002e00327308 */ /* 0x000ea20000000800 */
[----:B----4-:R-:W-:Y:S01]  /*5040*/  @!P6 FMUL R176, R176, R176 ;  /* 0x000000b0b0b0e220 */ /* 0x010fe20000400000 */
[----:B------:R-:W-:Y:S01]  /*5050*/  FSETP.GEU.AND P6, PT, R39, -126, PT ;  /* 0xc2fc00002700780b */ /* 0x000fe20003fce000 */
[----:B-1----:R-:W-:-:S04]  /*5060*/  FADD R43, R37, R48 ;  /* 0x00000030252b7221 */ /* 0x002fc80000000000 */
[----:B------:R-:W-:Y:S01]  /*5070*/  @!P4 FMUL R38, R38, 0.5 ;  /* 0x3f0000002626c820 */ /* 0x000fe20000400000 */
[----:B------:R1:W3:Y:S01]  /*5080*/  MUFU.EX2 R51, R26 ;  /* 0x0000001a00337308 */ /* 0x0002e20000000800 */
[----:B-----5:R-:W-:Y:S01]  /*5090*/  @!P5 FMUL R47, R47, R47 ;  /* 0x0000002f2f2fd220 */ /* 0x020fe20000400000 */
[----:B------:R-:W-:-:S05]  /*50a0*/  FSETP.GEU.AND P5, PT, R42, -126, PT ;  /* 0xc2fc00002a00780b */ /* 0x000fca0003fae000 */
[----:B------:R-:W-:Y:S01]  /*50b0*/  @!P6 FMUL R39, R39, 0.5 ;  /* 0x3f0000002727e820 */ /* 0x000fe20000400000 */
[----:B------:R4:W5:Y:S01]  /*50c0*/  MUFU.EX2 R54, R38 ;  /* 0x0000002600367308 */ /* 0x0009620000000800 */
[----:B--2---:R-:W-:Y:S01]  /*50d0*/  @!P3 FMUL R50, R50, R50 ;  /* 0x000000323232b220 */ /* 0x004fe20000400000 */
[----:B------:R-:W-:Y:S01]  /*50e0*/  FSETP.GEU.AND P3, PT, R179, -126, PT ;  /* 0xc2fc0000b300780b */ /* 0x000fe20003f6e000 */
[----:B-1----:R-:W-:-:S04]  /*50f0*/  FADD R26, R33, R44 ;  /* 0x0000002c211a7221 */ /* 0x002fc80000000000 */
[----:B------:R-:W-:Y:S01]  /*5100*/  @!P5 FMUL R42, R42, 0.5 ;  /* 0x3f0000002a2ad820 */ /* 0x000fe20000400000 */
[----:B------:R1:W2:Y:S01]  /*5110*/  MUFU.EX2 R55, R39 ;  /* 0x0000002700377308 */ /* 0x0002a20000000800 */
[----:B---3--:R-:W-:Y:S01]  /*5120*/  @!P2 FMUL R51, R51, R51 ;  /* 0x000000333333a220 */ /* 0x008fe20000400000 */
[----:B------:R-:W-:Y:S01]  /*5130*/  FSETP.GEU.AND P2, PT, R20, -126, PT ;  /* 0xc2fc00001400780b */ /* 0x000fe20003f4e000 */
[----:B------:R-:W-:Y:S01]  /*5140*/  FADD R46, R21, R26 ;  /* 0x0000001a152e7221 */ /* 0x000fe20000000000 */
[----:B----4-:R-:W-:Y:S01]  /*5150*/  FADD R38, R29, R40 ;  /* 0x000000281d267221 */ /* 0x010fe20000000000 */
[----:B------:R-:W-:Y:S01]  /*5160*/  FADD R21, R24, R41 ;  /* 0x0000002918157221 */ /* 0x000fe20000000000 */
[----:B------:R-:W-:Y:S01]  /*5170*/  FADD R26, R14, R45 ;  /* 0x0000002d0e1a7221 */ /* 0x000fe20000000000 */
[----:B------:R-:W-:Y:S01]  /*5180*/  @!P3 FMUL R179, R179, 0.5 ;  /* 0x3f000000b3b3b820 */ /* 0x000fe20000400000 */
[----:B------:R3:W4:Y:S01]  /*5190*/  MUFU.EX2 R175, R42 ;  /* 0x0000002a00af7308 */ /* 0x0007220000000800 */
[----:B-----5:R-:W-:Y:S01]  /*51a0*/  @!P4 FMUL R54, R54, R54 ;  /* 0x000000363636c220 */ /* 0x020fe20000400000 */
[----:B------:R-:W-:Y:S01]  /*51b0*/  FSETP.GEU.AND P4, PT, R181, -126, PT ;  /* 0xc2fc0000b500780b */ /* 0x000fe20003f8e000 */
[----:B-1----:R-:W-:Y:S01]  /*51c0*/  FADD R39, R32, R53 ;  /* 0x0000003520277221 */ /* 0x002fe20000000000 */
[----:B------:R-:W-:Y:S01]  /*51d0*/  FADD R43, R38, R43 ;  /* 0x0000002b262b7221 */ /* 0x000fe20000000000 */
[----:B------:R-:W-:Y:S01]  /*51e0*/  FADD R38, R27, R176 ;  /* 0x000000b01b267221 */ /* 0x000fe20000000000 */
[----:B------:R-:W-:Y:S01]  /*51f0*/  FADD R183, R35, R54 ;  /* 0x0000003623b77221 */ /* 0x000fe20000000000 */
[----:B------:R-:W-:Y:S01]  /*5200*/  @!P2 FMUL R20, R20, 0.5 ;  /* 0x3f0000001414a820 */ /* 0x000fe20000400000 */
[----:B------:R1:W5:Y:S01]  /*5210*/  MUFU.EX2 R180, R179 ;  /* 0x000000b300b47308 */ /* 0x0003620000000800 */
[----:B---3--:R-:W-:Y:S01]  /*5220*/  FADD R42, R28, R49 ;  /* 0x000000311c2a7221 */ /* 0x008fe20000000000 */
[----:B--2---:R-:W-:Y:S01]  /*5230*/  @!P6 FMUL R55, R55, R55 ;  /* 0x000000373737e220 */ /* 0x004fe20000400000 */
[----:B------:R-:W-:Y:S01]  /*5240*/  FADD R26, R26, R39 ;  /* 0x000000271a1a7221 */ /* 0x000fe20000000000 */
[----:B------:R-:W-:Y:S01]  /*5250*/  FADD R39, R30, R47 ;  /* 0x0000002f1e277221 */ /* 0x000fe20000000000 */
[----:B------:R-:W-:Y:S01]  /*5260*/  FADD R21, R21, R42 ;  /* 0x0000002a15157221 */ /* 0x000fe20000000000 */
[----:B------:R-:W-:Y:S01]  /*5270*/  FADD R182, R178, R55 ;  /* 0x00000037b2b67221 */ /* 0x000fe20000000000 */
[----:B------:R-:W-:Y:S01]  /*5280*/  @!P4 FMUL R181, R181, 0.5 ;  /* 0x3f000000b5b5c820 */ /* 0x000fe20000400000 */
[----:B------:R-:W2:Y:S01]  /*5290*/  MUFU.EX2 R20, R20 ;  /* 0x0000001400147308 */ /* 0x000ea20000000800 */
[----:B----4-:R-:W-:Y:S01]  /*52a0*/  @!P5 FMUL R175, R175, R175 ;  /* 0x000000afafafd220 */ /* 0x010fe20000400000 */
[----:B-1----:R-:W-:Y:S01]  /*52b0*/  FADD R179, R34, R51 ;  /* 0x0000003322b37221 */ /* 0x002fe20000000000 */
[----:B------:R-:W-:Y:S01]  /*52c0*/  FADD R42, R31, R50 ;  /* 0x000000321f2a7221 */ /* 0x000fe20000000000 */
[----:B------:R-:W-:Y:S01]  /*52d0*/  FADD R46, R46, R43 ;  /* 0x0000002b2e2e7221 */ /* 0x000fe20000000000 */
[----:B------:R-:W-:Y:S01]  /*52e0*/  FADD R185, R52, R175 ;  /* 0x000000af34b97221 */ /* 0x000fe20000000000 */
[----:B------:R-:W-:Y:S01]  /*52f0*/  FADD R21, R21, R26 ;  /* 0x0000001a15157221 */ /* 0x000fe20000000000 */
[----:B------:R-:W-:Y:S01]  /*5300*/  FADD R39, R39, R182 ;  /* 0x000000b627277221 */ /* 0x000fe20000000000 */
[----:B------:R-:W1:Y:S01]  /*5310*/  MUFU.EX2 R181, R181 ;  /* 0x000000b500b57308 */ /* 0x000e620000000800 */
[----:B-----5:R-:W-:Y:S01]  /*5320*/  @!P3 FMUL R180, R180, R180 ;  /* 0x000000b4b4b4b220 */ /* 0x020fe20000400000 */
[----:B------:R-:W-:Y:S01]  /*5330*/  FADD R38, R38, R183 ;  /* 0x000000b726267221 */ /* 0x000fe20000000000 */
[----:B------:R-:W-:Y:S01]  /*5340*/  FADD R185, R42, R185 ;  /* 0x000000b92ab97221 */ /* 0x000fe20000000000 */
[----:B------:R-:W-:Y:S01]  /*5350*/  FADD R21, R21, R46 ;  /* 0x0000002e15157221 */ /* 0x000fe20000000000 */
[----:B------:R-:W-:Y:S01]  /*5360*/  FADD R184, R177, R180 ;  /* 0x000000b4b1b87221 */ /* 0x000fe20000000000 */
[----:B------:R-:W-:Y:S01]  /*5370*/  F2FP.F16.F32.PACK_AB R24, R25, R24 ;  /* 0x000000181918723e */ /* 0x000fe200000000ff */
[----:B------:R-:W-:Y:S01]  /*5380*/  FADD R38, R38, R185 ;  /* 0x000000b926267221 */ /* 0x000fe20000000000 */
[----:B------:R-:W-:Y:S01]  /*5390*/  F2FP.F16.F32.PACK_AB R25, R30, R27 ;  /* 0x0000001b1e19723e */ /* 0x000fe200000000ff */
[----:B------:R-:W-:Y:S01]  /*53a0*/  FADD R184, R179, R184 ;  /* 0x000000b8b3b87221 */ /* 0x000fe20000000000 */
[----:B--2---:R-:W-:Y:S01]  /*53b0*/  @!P2 FMUL R20, R20, R20 ;  /* 0x000000141414a220 */ /* 0x004fe20000400000 */
[----:B------:R-:W-:-:S02]  /*53c0*/  F2FP.F16.F32.PACK_AB R26, R29, R14 ;  /* 0x0000000e1d1a723e */ /* 0x000fc400000000ff */
[----:B------:R-:W-:Y:S01]  /*53d0*/  FADD R39, R39, R184 ;  /* 0x000000b827277221 */ /* 0x000fe20000000000 */
[----:B------:R-:W-:Y:S01]  /*53e0*/  FFMA R3, R20, R3, R21 ;  /* 0x0000000314037223 */ /* 0x000fe20000000015 */
[----:B------:R-:W-:Y:S01]  /*53f0*/  SHF.L.U32 R21, R168, 0x1f, RZ ;  /* 0x0000001fa8157819 */ /* 0x000fe200000006ff */
[----:B------:R-:W-:Y:S01]  /*5400*/  FMUL R152, R152, R20 ;  /* 0x0000001498987220 */ /* 0x000fe20000400000 */
[----:B------:R-:W-:Y:S01]  /*5410*/  FADD R38, R38, R39 ;  /* 0x0000002726267221 */ /* 0x000fe20000000000 */
[----:B-1----:R-:W-:Y:S01]  /*5420*/  @!P4 FMUL R181, R181, R181 ;  /* 0x000000b5b5b5c220 */ /* 0x002fe20000400000 */
[----:B------:R1:W2:Y:S01]  /*5430*/  SYNCS.PHASECHK.TRANS64.TRYWAIT P2, [UR10+0x35400], R21 ;  /* 0x03540015ff0075a7 */ /* 0x0002a2000804014a */
[----:B------:R-:W-:Y:S01]  /*5440*/  F2FP.F16.F32.PACK_AB R30, R37, R32 ;  /* 0x00000020251e723e */ /* 0x000fe200000000ff */
[----:B------:R-:W-:Y:S01]  /*5450*/  FMUL R153, R153, R20 ;  /* 0x0000001499997220 */ /* 0x000fe20000400000 */
[----:B------:R-:W-:Y:S01]  /*5460*/  FFMA R0, R181, R0, R38 ;  /* 0x00000000b5007223 */ /* 0x000fe20000000026 */
[----:B------:R-:W-:Y:S01]  /*5470*/  F2FP.F16.F32.PACK_AB R27, R34, R31 ;  /* 0x0000001f221b723e */ /* 0x000fe200000000ff */
[----:B------:R-:W-:Y:S01]  /*5480*/  FMUL R156, R156, R20 ;  /* 0x000000149c9c7220 */ /* 0x000fe20000400000 */
[----:B------:R-:W-:Y:S01]  /*5490*/  F2FP.F16.F32.PACK_AB R28, R33, R28 ;  /* 0x0000001c211c723e */ /* 0x000fe200000000ff */
[-C--:B------:R-:W-:Y:S01]  /*54a0*/  FMUL R157, R157, R20.reuse ;  /* 0x000000149d9d7220 */ /* 0x080fe20000400000 */
[----:B------:R-:W-:Y:S01]  /*54b0*/  F2FP.F16.F32.PACK_AB R29, R178, R35 ;  /* 0x00000023b21d723e */ /* 0x000fe200000000ff */
[-C--:B------:R-:W-:Y:S01]  /*54c0*/  FMUL R160, R160, R20.reuse ;  /* 0x00000014a0a07220 */ /* 0x080fe20000400000 */
[----:B------:R-:W-:Y:S01]  /*54d0*/  F2FP.F16.F32.PACK_AB R32, R36, R41 ;  /* 0x000000292420723e */ /* 0x000fe200000000ff */
[-C--:B------:R-:W-:Y:S01]  /*54e0*/  FMUL R161, R161, R20.reuse ;  /* 0x00000014a1a17220 */ /* 0x080fe20000400000 */
        /* <DEDUP_REMOVED lines=49> */
[----:B------:R-:W-:Y:S01]  /*5800*/  FMUL R69, R69, R20 ;  /* 0x0000001445457220 */ /* 0x000fe20000400000 */
        /* <DEDUP_REMOVED lines=56> */
[----:B------:R-:W-:-:S02]  /*5b90*/  F2FP.F16.F32.PACK_AB R31, R177, R52 ;  /* 0x00000034b11f723e */ /* 0x000fc400000000ff */
[----:B------:R-:W-:Y:S02]  /*5ba0*/  F2FP.F16.F32.PACK_AB R33, R47, R176 ;  /* 0x000000b02f21723e */ /* 0x000fe400000000ff */
[----:B------:R-:W-:Y:S02]  /*5bb0*/  F2FP.F16.F32.PACK_AB R34, R40, R45 ;  /* 0x0000002d2822723e */ /* 0x000fe400000000ff */
[----:B------:R-:W-:Y:S02]  /*5bc0*/  F2FP.F16.F32.PACK_AB R35, R51, R50 ;  /* 0x000000323323723e */ /* 0x000fe400000000ff */
[----:B------:R-:W-:Y:S02]  /*5bd0*/  F2FP.F16.F32.PACK_AB R36, R44, R49 ;  /* 0x000000312c24723e */ /* 0x000fe400000000ff */
[----:B------:R-:W-:Y:S02]  /*5be0*/  F2FP.F16.F32.PACK_AB R37, R55, R54 ;  /* 0x000000363725723e */ /* 0x000fe400000000ff */
[----:B------:R-:W-:Y:S01]  /*5bf0*/  F2FP.F16.F32.PACK_AB R38, R48, R53 ;  /* 0x000000353026723e */ /* 0x000fe200000000ff */
[----:B-12---:R-:W-:Y:S06]  /*5c00*/  @!P0 BRA `(.L_x_29) ;  /* 0x0000000000048947 */ /* 0x006fec0003800000 */
[----:B------:R-:W-:Y:S01]  /*5c10*/  BPT.TRAP 0x1 ;  /* 0x000000040000795c */ /* 0x000fe20000300000 */
.L_x_29:
[----:B------:R-:W-:Y:S05]  /*5c20*/  @P2 BRA `(.L_x_30) ;  /* 0x0000000000082947 */ /* 0x000fea0003800000 */
[----:B------:R-:W1:Y:S02]  /*5c30*/  SYNCS.PHASECHK.TRANS64.TRYWAIT P2, [UR10+0x35400], R21 ;  /* 0x03540015ff0075a7 */ /* 0x000e64000804014a */
[----:B-1----:R-:W-:Y:S05]  /*5c40*/  @!P2 BRA `(.L_x_31) ;  /* 0x0000008c00a8a947 */ /* 0x002fea0003800000 */
.L_x_30:
[----:B------:R-:W-:Y:S01]  /*5c50*/  UIMAD UR10, UR6, 0x700, UR7 ;  /* 0x00000700060a78a4 */ /* 0x000fe2000f8e0207 */
[----:B------:R-:W-:Y:S01]  /*5c60*/  WARPGROUP.ARRIVE ;  /* 0x00000000000079c5 */ /* 0x000fe20000000000 */
[----:B------:R-:W-:Y:S01]  /*5c70*/  UMOV UR11, 0x80000020 ;  /* 0x80000020000b7882 */ /* 0x000fe20000000000 */
[----:B------:R-:W-:Y:S01]  /*5c80*/  UMOV UR15, 0x80000020 ;  /* 0x80000020000f7882 */ /* 0x000fe20000000000 */
[----:B------:R-:W-:Y:S01]  /*5c90*/  UIADD3 UR14, UR10, 0x100, URZ ;  /* 0x000001000a0e7890 */ /* 0x000fe2000fffe03f */
[----:B------:R-:W-:Y:S01]  /*5ca0*/  F2FP.F16.F32.PACK_AB R39, R180, R175 ;  /* 0x000000afb427723e */ /* 0x000fe200000000ff */
[----:B------:R-:W-:Y:S02]  /*5cb0*/  UIADD3 UR22, UR10, 0x200, URZ ;  /* 0x000002000a167890 */ /* 0x000fe4000fffe03f */
[----:B------:R-:W-:Y:S02]  /*5cc0*/  UIADD3 UR18, UR10, 0x300, URZ ;  /* 0x000003000a127890 */ /* 0x000fe4000fffe03f */
[----:B------:R-:W-:Y:S01]  /*5cd0*/  HGMMA.64x32x16.F32 R152, R24, gdesc[UR8].tnspB, R152, gsb0 ;  /* 0x4060000818987df0 */ /* 0x000fe20008000898 */
[----:B------:R-:W-:-:S02]  /*5ce0*/  UIADD3 UR11, UR10, 0x400, URZ ;  /* 0x000004000a0b7890 */ /* 0x000fc4000fffe03f */
        /* <DEDUP_REMOVED lines=132> */
[----:B------:R-:W-:-:S03]  /*6530*/  UIADD3 UR14, UR10, 0x6c0, URZ ;  /* 0x000006c00a0e7890 */ /* 0x000fc6000fffe03f */
        /* <DEDUP_REMOVED lines=23> */
.L_x_32:
[----:B------:R-:W-:-:S04]  /*66b0*/  ULEA UR10, UR4, UR38, 0x3 ;  /* 0x00000026040a7291 */ /* 0x000fc8000f8e183f */
[----:B------:R-:W-:-:S04]  /*66c0*/  UIADD3 UR10, UR10, 0x35428, URZ ;  /* 0x000354280a0a7890 */ /* 0x000fc8000fffe03f */
[----:B------:R-:W-:-:S09]  /*66d0*/  UPRMT UR10, URZ, 0x654, UR10 ;  /* 0x000006543f0a7896 */ /* 0x000fd2000800000a */
[----:B------:R-:W-:Y:S01]  /*66e0*/  SYNCS.ARRIVE.TRANS64.RED.A1T0 RZ, [UR10], RZ ;  /* 0x000000ffffff79a7 */ /* 0x000fe2000810040a */
[----:B------:R-:W-:Y:S05]  /*66f0*/  @P1 BRA `(.L_x_33) ;  /* 0x0000000000041947 */ /* 0x000fea0003800000 */
[----:B------:R-:W-:Y:S01]  /*6700*/  BPT.TRAP 0x1 ;  /* 0x000000040000795c */ /* 0x000fe20000300000 */
.L_x_33:
[----:B------:R-:W-:-:S04]  /*6710*/  UIADD3 UR4, UR4, 0x1, URZ ;  /* 0x0000000104047890 */ /* 0x000fc8000fffe03f */
[----:B------:R-:W-:-:S04]  /*6720*/  UISETP.NE.AND UP0, UPT, UR4, 0x5, UPT ;  /* 0x000000050400788c */ /* 0x000fc8000bf05270 */
[----:B------:R-:W-:Y:S01]  /*6730*/  USEL UR10, UR4, URZ, UP0 ;  /* 0x0000003f040a7287 */ /* 0x000fe20008000000 */
[----:B------:R-:W-:Y:S11]  /*6740*/  @!P0 BRA `(.L_x_34) ;  /* 0x0000000000048947 */ /* 0x000ff60003800000 */
[----:B------:R-:W-:Y:S01]  /*6750*/  BPT.TRAP 0x1 ;  /* 0x000000040000795c */ /* 0x000fe20000300000 */
.L_x_34:
[----:B------:R-:W-:-:S04]  /*6760*/  ULEA UR4, UR10, UR38, 0x3 ;  /* 0x000000260a047291 */ /* 0x000fc8000f8e183f */
[----:B------:R-:W-:-:S04]  /*6770*/  UIADD3 UR4, UR4, 0x35428, URZ ;  /* 0x0003542804047890 */ /* 0x000fc8000fffe03f */
[----:B------:R-:W-:-:S09]  /*6780*/  UPRMT UR4, URZ, 0x654, UR4 ;  /* 0x000006543f047896 */ /* 0x000fd20008000004 */
[----:B------:R-:W-:Y:S01]  /*6790*/  SYNCS.ARRIVE.TRANS64.RED.A1T0 RZ, [UR4], RZ ;  /* 0x000000ffffff79a7 */ /* 0x000fe20008100404 */
[----:B------:R-:W-:Y:S05]  /*67a0*/  @P1 BRA `(.L_x_35) ;  /* 0x0000000000041947 */ /* 0x000fea0003800000 */
[----:B------:R-:W-:Y:S01]  /*67b0*/  BPT.TRAP 0x1 ;  /* 0x000000040000795c */ /* 0x000fe20000300000 */
.L_x_35:
[----:B------:R-:W-:Y:S01]  /*67c0*/  UIADD3 UR6, UR6, 0x1, URZ ;  /* 0x0000000106067890 */ /* 0x000fe2000fffe03f */
[----:B------:R-:W-:Y:S01]  /*67d0*/  ISETP.GT.AND P2, PT, R15, 0x1, PT ;  /* 0x000000010f00780c */ /* 0x000fe20003f44270 */
[----:B------:R-:W-:Y:S01]  /*67e0*/  UIADD3 UR4, UR10, 0x1, URZ ;  /* 0x000000010a047890 */ /* 0x000fe2000fffe03f */
[----:B------:R-:W-:Y:S01]  /*67f0*/  VIADD R13, R13, 0x40 ;  /* 0x000000400d0d7836 */ /* 0x000fe20000000000 */
[----:B------:R-:W-:Y:S01]  /*6800*/  UISETP.NE.AND UP1, UPT, UR6, 0x5, UPT ;  /* 0x000000050600788c */ /* 0x000fe2000bf25270 */
[----:B-1----:R-:W-:Y:S01]  /*6810*/  IADD3 R14, R15, -0x1, RZ ;  /* 0xffffffff0f0e7810 */ /* 0x002fe20007ffe0ff */
[----:B------:R-:W-:Y:S01]  /*6820*/  UISETP.NE.AND UP0, UPT, UR4, 0x5, UPT ;  /* 0x000000050400788c */ /* 0x000fe2000bf05270 */
[----:B------:R-:W-:Y:S01]  /*6830*/  MOV R175, R11 ;  /* 0x0000000b00af7202 */ /* 0x000fe20000000f00 */
[----:B------:R-:W-:Y:S01]  /*6840*/  USEL UR10, URZ, 0x1, UP1 ;  /* 0x000000013f0a7887 */ /* 0x000fe20008800000 */
[----:B------:R-:W-:Y:S01]  /*6850*/  MOV R21, R12 ;  /* 0x0000000c00157202 */ /* 0x000fe20000000f00 */
[----:B------:R-:W-:-:S02]  /*6860*/  USEL UR4, UR4, URZ, UP0 ;  /* 0x0000003f04047287 */ /* 0x000fc40008000000 */
[----:B------:R-:W-:Y:S02]  /*6870*/  USEL UR37, UR6, URZ, UP1 ;  /* 0x0000003f06257287 */ /* 0x000fe40008800000 */
[----:B------:R-:W-:Y:S01]  /*6880*/  LOP3.LUT R168, R168, UR10, RZ, 0x3c, !PT ;  /* 0x0000000aa8a87c12 */ /* 0x000fe2000f8e3cff */
[----:B------:R-:W-:Y:S09]  /*6890*/  @P2 BRA `(.L_x_36) ;  /* 0xffffffd4006c2947 */ /* 0x000ff2000383ffff */
.L_x_25:
[----:B------:R-:W-:-:S13]  /*68a0*/  ISETP.GE.AND P2, PT, R15, RZ, PT ;  /* 0x000000ff0f00720c */ /* 0x000fda0003f46270 */
[----:B------:R-:W-:Y:S05]  /*68b0*/  @!P2 BRA `(.L_x_37) ;  /* 0x0000002c00e8a947 */ /* 0x000fea0003800000 */
[----:B------:R-:W-:Y:S01]  /*68c0*/  IADD3 R14, R15, 0x1, RZ ;  /* 0x000000010f0e7810 */ /* 0x000fe20007ffe0ff */
[----:B------:R-:W-:Y:S01]  /*68d0*/  IMAD.MOV.U32 R15, RZ, RZ, R11 ;  /* 0x000000ffff0f7224 */ /* 0x000fe200078e000b */
[----:B------:R-:W-:Y:S01]  /*68e0*/  MOV R20, R12 ;  /* 0x0000000c00147202 */ /* 0x000fe20000000f00 */
[----:B------:R-:W-:-:S06]  /*68f0*/  ULDC UR5, c[0x0][0x604] ;  /* 0x0001810000057ab9 */ /* 0x000fcc0000000800 */
.L_x_48:
[----:B------:R-:W-:Y:S05]  /*6900*/  @!P0 BRA `(.L_x_38) ;  /* 0x0000000000048947 */ /* 0x000fea0003800000 */
[----:B------:R-:W-:Y:S01]  /*6910*/  BPT.TRAP 0x1 ;  /* 0x000000040000795c */ /* 0x000fe20000300000 */
.L_x_38:
[----:B------:R-:W-:Y:S01]  /*6920*/  ULEA UR6, UR37, UR38, 0x3 ;  /* 0x0000002625067291 */ /* 0x000fe2000f8e183f */
[----:B------:R-:W-:-:S08]  /*6930*/  SHF.L.U32 R11, R168, 0x1f, RZ ;  /* 0x0000001fa80b7819 */ /* 0x000fd000000006ff */
[----:B------:R-:W1:Y:S02]  /*6940*/  SYNCS.PHASECHK.TRANS64.TRYWAIT P2, [UR6+0x35400], R11 ;  /* 0x0354000bff0075a7 */ /* 0x000e640008040146 */
[----:B-1----:R-:W-:Y:S05]  /*6950*/  @!P2 BRA `(.L_x_39) ;  /* 0x00000080007ca947 */ /* 0x002fea0003800000 */
.L_x_137:
        /* <DEDUP_REMOVED lines=88> */
.L_x_40:
[----:B------:R-:W-:Y:S01]  /*6ee0*/  MOV R190, UR60 ;  /* 0x0000003c00be7c02 */ /* 0x000fe20008000f00 */
[C---:B-1----:R-:W-:Y:S01]  /*6ef0*/  VIADD R12, R13.reuse, 0x8 ;  /* 0x000000080d0c7836 */ /* 0x042fe20000000000 */
[C---:B------:R-:W-:Y:S01]  /*6f00*/  IADD3 R11, R13.reuse, 0x1, RZ ;  /* 0x000000010d0b7810 */ /* 0x040fe20007ffe0ff */
[C---:B------:R-:W-:Y:S01]  /*6f10*/  VIADD R179, R13.reuse, 0x19 ;  /* 0x000000190db37836 */ /* 0x040fe20000000000 */
[----:B------:R-:W-:Y:S01]  /*6f20*/  LEA R190, R190, R169, 0x6 ;  /* 0x000000a9bebe7211 */ /* 0x000fe200078e30ff */
[----:B------:R-:W-:Y:S01]  /*6f30*/  ULEA UR10, UR6, UR38, 0x3 ;  /* 0x00000026060a7291 */ /* 0x000fe2000f8e183f */
[----:B------:R-:W-:Y:S02]  /*6f40*/  IADD3 R175, R13, 0x9, RZ ;  /* 0x000000090daf7810 */ /* 0x000fe40007ffe0ff */
[C---:B------:R-:W-:Y:S02]  /*6f50*/  ISETP.GE.AND P2, PT, R190.reuse, R13, PT ;  /* 0x0000000dbe00720c */ /* 0x040fe40003f46270 */
[----:B------:R-:W-:-:S02]  /*6f60*/  ISETP.GE.AND P3, PT, R190, R11, PT ;  /* 0x0000000bbe00720c */ /* 0x000fc40003f66270 */
[----:B------:R-:W-:Y:S02]  /*6f70*/  FSEL R24, R24, -INF , P2 ;  /* 0xff80000018187808 */ /* 0x000fe40001000000 */
[----:B------:R-:W-:Y:S02]  /*6f80*/  ISETP.GE.AND P2, PT, R190, R12, PT ;  /* 0x0000000cbe00720c */ /* 0x000fe40003f46270 */
[----:B------:R-:W-:Y:S02]  /*6f90*/  FSEL R25, R25, -INF , P3 ;  /* 0xff80000019197808 */ /* 0x000fe40001800000 */
[----:B------:R-:W-:Y:S02]  /*6fa0*/  FMNMX R178, R24, R15, !PT ;  /* 0x0000000f18b27209 */ /* 0x000fe40007800000 */
[----:B------:R-:W-:Y:S02]  /*6fb0*/  IADD3 R176, R13, 0x10, RZ ;  /* 0x000000100db07810 */ /* 0x000fe40007ffe0ff */
[----:B------:R-:W-:-:S02]  /*6fc0*/  ISETP.GE.AND P3, PT, R190, R175, PT ;  /* 0x000000afbe00720c */ /* 0x000fc40003f66270 */
[----:B------:R-:W-:Y:S02]  /*6fd0*/  FSEL R28, R28, -INF , P2 ;  /* 0xff8000001c1c7808 */ /* 0x000fe40001000000 */
[----:B------:R-:W-:Y:S02]  /*6fe0*/  FMNMX R21, R25, R178, !PT ;  /* 0x000000b219157209 */ /* 0x000fe40007800000 */
[----:B------:R-:W-:Y:S02]  /*6ff0*/  IADD3 R177, R13, 0x11, RZ ;  /* 0x000000110db17810 */ /* 0x000fe40007ffe0ff */
[----:B------:R-:W-:Y:S02]  /*7000*/  ISETP.GE.AND P2, PT, R190, R176, PT ;  /* 0x000000b0be00720c */ /* 0x000fe40003f46270 */
[----:B------:R-:W-:Y:S02]  /*7010*/  FSEL R29, R29, -INF , P3 ;  /* 0xff8000001d1d7808 */ /* 0x000fe40001800000 */
[----:B------:R-:W-:-:S02]  /*7020*/  FMNMX R180, R28, R21, !PT ;  /* 0x000000151cb47209 */ /* 0x000fc40007800000 */
[----:B------:R-:W-:Y:S02]  /*7030*/  IADD3 R178, R13, 0x18, RZ ;  /* 0x000000180db27810 */ /* 0x000fe40007ffe0ff */
[----:B------:R-:W-:Y:S02]  /*7040*/  ISETP.GE.AND P3, PT, R190, R177, PT ;  /* 0x000000b1be00720c */ /* 0x000fe40003f66270 */
[----:B------:R-:W-:Y:S02]  /*7050*/  FSEL R32, R32, -INF , P2 ;  /* 0xff80000020207808 */ /* 0x000fe40001000000 */
[----:B------:R-:W-:Y:S02]  /*7060*/  FMNMX R21, R29, R180, !PT ;  /* 0x000000b41d157209 */ /* 0x000fe40007800000 */
[----:B------:R-:W-:Y:S02]  /*7070*/  ISETP.GE.AND P2, PT, R190, R178, PT ;  /* 0x000000b2be00720c */ /* 0x000fe40003f46270 */
[----:B------:R-:W-:-:S02]  /*7080*/  FSEL R33, R33, -INF , P3 ;  /* 0xff80000021217808 */ /* 0x000fc40001800000 */
[----:B------:R-:W-:Y:S02]  /*7090*/  FMNMX R182, R32, R21, !PT ;  /* 0x0000001520b67209 */ /* 0x000fe40007800000 */
[----:B------:R-:W-:Y:S02]  /*70a0*/  IADD3 R180, R13, 0x20, RZ ;  /* 0x000000200db47810 */ /* 0x000fe40007ffe0ff */
[----:B------:R-:W-:Y:S02]  /*70b0*/  ISETP.GE.AND P3, PT, R190, R179, PT ;  /* 0x000000b3be00720c */ /* 0x000fe40003f66270 */
[----:B------:R-:W-:Y:S02]  /*70c0*/  FSEL R36, R36, -INF , P2 ;  /* 0xff80000024247808 */ /* 0x000fe40001000000 */
[----:B------:R-:W-:Y:S02]  /*70d0*/  FMNMX R21, R33, R182, !PT ;  /* 0x000000b621157209 */ /* 0x000fe40007800000 */
[----:B------:R-:W-:-:S02]  /*70e0*/  IADD3 R181, R13, 0x21, RZ ;  /* 0x000000210db57810 */ /* 0x000fc40007ffe0ff */
[----:B------:R-:W-:Y:S02]  /*70f0*/  ISETP.GE.AND P2, PT, R190, R180, PT ;  /* 0x000000b4be00720c */ /* 0x000fe40003f46270 */
[----:B------:R-:W-:Y:S02]  /*7100*/  FSEL R37, R37, -INF , P3 ;  /* 0xff80000025257808 */ /* 0x000fe40001800000 */
[----:B------:R-:W-:Y:S02]  /*7110*/  FMNMX R184, R36, R21, !PT ;  /* 0x0000001524b87209 */ /* 0x000fe40007800000 */
[----:B------:R-:W-:Y:S02]  /*7120*/  IADD3 R182, R13, 0x28, RZ ;  /* 0x000000280db67810 */ /* 0x000fe40007ffe0ff */
[----:B------:R-:W-:Y:S02]  /*7130*/  ISETP.GE.AND P3, PT, R190, R181, PT ;  /* 0x000000b5be00720c */ /* 0x000fe40003f66270 */
[----:B------:R-:W-:-:S02]  /*7140*/  FSEL R40, R40, -INF , P2 ;  /* 0xff80000028287808 */ /* 0x000fc40001000000 */
[----:B------:R-:W-:Y:S01]  /*7150*/  FMNMX R21, R37, R184, !PT ;  /* 0x000000b825157209 */ /* 0x000fe20007800000 */
[C---:B------:R-:W-:Y:S01]  /*7160*/  VIADD R184, R13.reuse, 0x30 ;  /* 0x000000300db87836 */ /* 0x040fe20000000000 */
[----:B------:R-:W-:Y:S02]  /*7170*/  IADD3 R183, R13, 0x29, RZ ;  /* 0x000000290db77810 */ /* 0x000fe40007ffe0ff */
[----:B------:R-:W-:Y:S02]  /*7180*/  ISETP.GE.AND P2, PT, R190, R182, PT ;  /* 0x000000b6be00720c */ /* 0x000fe40003f46270 */
[----:B------:R-:W-:Y:S02]  /*7190*/  FSEL R41, R41, -INF , P3 ;  /* 0xff80000029297808 */ /* 0x000fe40001800000 */
[----:B------:R-:W-:Y:S02]  /*71a0*/  FMNMX R186, R40, R21, !PT ;  /* 0x0000001528ba7209 */ /* 0x000fe40007800000 */
        /* <DEDUP_REMOVED lines=11> */
[----:B------:R-:W-:Y:S02]  /*7260*/  IADD3 R187, R13, 0x39, RZ ;  /* 0x000000390dbb7810 */ /* 0x000fe40007ffe0ff */
[----:B------:R-:W-:-:S02]  /*7270*/  ISETP.GE.AND P2, PT, R190, R186, PT ;  /* 0x000000babe00720c */ /* 0x000fc40003f46270 */
[----:B------:R-:W-:Y:S02]  /*7280*/  FSEL R49, R49, -INF , P3 ;  /* 0xff80000031317808 */ /* 0x000fe40001800000 */
[----:B------:R-:W-:Y:S02]  /*7290*/  FMNMX R188, R48, R21, !PT ;  /* 0x0000001530bc7209 */ /* 0x000fe40007800000 */
[----:B------:R-:W-:Y:S02]  /*72a0*/  ISETP.GE.AND P3, PT, R190, R187, PT ;  /* 0x000000bbbe00720c */ /* 0x000fe40003f66270 */
[----:B------:R-:W-:Y:S02]  /*72b0*/  FSEL R52, R52, -INF , P2 ;  /* 0xff80000034347808 */ /* 0x000fe40001000000 */
[----:B------:R-:W-:Y:S02]  /*72c0*/  FMNMX R21, R49, R188, !PT ;  /* 0x000000bc31157209 */ /* 0x000fe40007800000 */
[----:B------:R-:W-:-:S02]  /*72d0*/  FSEL R53, R53, -INF , P3 ;  /* 0xff80000035357808 */ /* 0x000fc40001800000 */
[----:B------:R-:W-:Y:S02]  /*72e0*/  FMNMX R188, R52, R21, !PT ;  /* 0x0000001534bc7209 */ /* 0x000fe40007800000 */
[----:B------:R-:W-:Y:S02]  /*72f0*/  IADD3 R192, R190, 0x8, RZ ;  /* 0x00000008bec07810 */ /* 0x000fe40007ffe0ff */
[----:B------:R-:W-:Y:S02]  /*7300*/  FMNMX R188, R53, R188, !PT ;  /* 0x000000bc35bc7209 */ /* 0x000fe40007800000 */
[C---:B------:R-:W-:Y:S02]  /*7310*/  ISETP.GE.AND P2, PT, R192.reuse, R13, PT ;  /* 0x0000000dc000720c */ /* 0x040fe40003f46270 */
[C---:B------:R-:W-:Y:S01]  /*7320*/  ISETP.GE.AND P3, PT, R192.reuse, R11, PT ;  /* 0x0000000bc000720c */ /* 0x040fe20003f66270 */
[----:B------:R-:W1:Y:S01]  /*7330*/  SHFL.BFLY PT, R21, R188, 0x1, 0x1f ;  /* 0x0c201f00bc157f89 */ /* 0x000e6200000e0000 */
[----:B------:R-:W-:-:S02]  /*7340*/  ISETP.GE.AND P4, PT, R192, R177, PT ;  /* 0x000000b1c000720c */ /* 0x000fc40003f86270 */
[----:B------:R-:W-:Y:S02]  /*7350*/  FSEL R27, R27, -INF , P3 ;  /* 0xff8000001b1b7808 */ /* 0x000fe40001800000 */
[C---:B------:R-:W-:Y:S02]  /*7360*/  ISETP.GE.AND P3, PT, R192.reuse, R175, PT ;  /* 0x000000afc000720c */ /* 0x040fe40003f66270 */
[----:B------:R-:W-:Y:S02]  /*7370*/  FSEL R35, R35, -INF , P4 ;  /* 0xff80000023237808 */ /* 0x000fe40002000000 */
[----:B------:R-:W-:Y:S02]  /*7380*/  FSEL R31, R31, -INF , P3 ;  /* 0xff8000001f1f7808 */ /* 0x000fe40001800000 */
[C---:B------:R-:W-:Y:S02]  /*7390*/  ISETP.GE.AND P3, PT, R192.reuse, R178, PT ;  /* 0x000000b2c000720c */ /* 0x040fe40003f66270 */
[----:B------:R-:W-:-:S02]  /*73a0*/  ISETP.GE.AND P4, PT, R192, R180, PT ;  /* 0x000000b4c000720c */ /* 0x000fc40003f86270 */
[----:B------:R-:W-:Y:S02]  /*73b0*/  FSEL R38, R38, -INF , P3 ;  /* 0xff80000026267808 */ /* 0x000fe40001800000 */
[----:B------:R-:W-:Y:S02]  /*73c0*/  ISETP.GE.AND P3, PT, R192, R181, PT ;  /* 0x000000b5c000720c */ /* 0x000fe40003f66270 */
[----:B------:R-:W-:Y:S02]  /*73d0*/  FSEL R42, R42, -INF , P4 ;  /* 0xff8000002a2a7808 */ /* 0x000fe40002000000 */
[----:B------:R-:W-:Y:S02]  /*73e0*/  FSEL R43, R43, -INF , P3 ;  /* 0xff8000002b2b7808 */ /* 0x000fe40001800000 */
[----:B------:R-:W-:Y:S02]  /*73f0*/  ISETP.GE.AND P3, PT, R192, R185, PT ;  /* 0x000000b9c000720c */ /* 0x000fe40003f66270 */
[----:B-1----:R-:W-:-:S02]  /*7400*/  FMNMX R189, R188, R21, !PT ;  /* 0x00000015bcbd7209 */ /* 0x002fc40007800000 */
[----:B------:R-:W-:Y:S02]  /*7410*/  FSEL R21, R26, -INF , P2 ;  /* 0xff8000001a157808 */ /* 0x000fe40001000000 */
[----:B------:R-:W-:Y:S01]  /*7420*/  ISETP.GE.AND P2, PT, R192, R12, PT ;  /* 0x0000000cc000720c */ /* 0x000fe20003f46270 */
[----:B------:R-:W1:Y:S01]  /*7430*/  SHFL.BFLY PT, R190, R189, 0x2, 0x1f ;  /* 0x0c401f00bdbe7f89 */ /* 0x000e6200000e0000 */
[----:B------:R-:W-:Y:S02]  /*7440*/  FMNMX R12, R21, R20, !PT ;  /* 0x00000014150c7209 */ /* 0x000fe40007800000 */
[----:B------:R-:W-:Y:S02]  /*7450*/  FSEL R30, R30, -INF , P2 ;  /* 0xff8000001e1e7808 */ /* 0x000fe40001000000 */
[----:B------:R-:W-:Y:S02]  /*7460*/  FMNMX R11, R27, R12, !PT ;  /* 0x0000000c1b0b7209 */ /* 0x000fe40007800000 */
[----:B------:R-:W-:-:S02]  /*7470*/  ISETP.GE.AND P2, PT, R192, R176, PT ;  /* 0x000000b0c000720c */ /* 0x000fc40003f46270 */
[----:B------:R-:W-:Y:S02]  /*7480*/  FMNMX R12, R30, R11, !PT ;  /* 0x0000000b1e0c7209 */ /* 0x000fe40007800000 */
[----:B------:R-:W-:Y:S02]  /*7490*/  FSEL R34, R34, -INF , P2 ;  /* 0xff80000022227808 */ /* 0x000fe40001000000 */
[----:B------:R-:W-:Y:S02]  /*74a0*/  FMNMX R175, R31, R12, !PT ;  /* 0x0000000c1faf7209 */ /* 0x000fe40007800000 */
[----:B------:R-:W-:Y:S02]  /*74b0*/  ISETP.GE.AND P2, PT, R192, R179, PT ;  /* 0x000000b3c000720c */ /* 0x000fe40003f46270 */
[----:B------:R-:W-:Y:S02]  /*74c0*/  FMNMX R12, R34, R175, !PT ;  /* 0x000000af220c7209 */ /* 0x000fe40007800000 */
[----:B------:R-:W-:-:S02]  /*74d0*/  FSEL R39, R39, -INF , P2 ;  /* 0xff80000027277808 */ /* 0x000fc40001000000 */
[----:B------:R-:W-:Y:S02]  /*74e0*/  FMNMX R175, R35, R12, !PT ;  /* 0x0000000c23af7209 */ /* 0x000fe40007800000 */
[----:B------:R-:W-:Y:S02]  /*74f0*/  ISETP.GE.AND P2, PT, R192, R183, PT ;  /* 0x000000b7c000720c */ /* 0x000fe40003f46270 */
[----:B-1----:R-:W-:Y:S02]  /*7500*/  FMNMX R11, R189, R190, !PT ;  /* 0x000000bebd0b7209 */ /* 0x002fe40007800000 */
[----:B------:R-:W-:Y:S02]  /*7510*/  FMNMX R12, R38, R175, !PT ;  /* 0x000000af260c7209 */ /* 0x000fe40007800000 */
[----:B------:R-:W-:Y:S02]  /*7520*/  FSETP.NEU.AND P5, PT, R11, -INF , PT ;  /* 0xff8000000b00780b */ /* 0x000fe40003fad000 */
[----:B------:R-:W-:-:S02]  /*7530*/  FMNMX R177, R39, R12, !PT ;  /* 0x0000000c27b17209 */ /* 0x000fc40007800000 */
[----:B------:R-:W-:Y:S02]  /*7540*/  FSEL R26, R11, RZ, P5 ;  /* 0x000000ff0b1a7208 */ /* 0x000fe40002800000 */
[----:B------:R-:W-:Y:S02]  /*7550*/  FSEL R47, R47, -INF , P2 ;  /* 0xff8000002f2f7808 */ /* 0x000fe40001000000 */
[----:B------:R-:W-:Y:S01]  /*7560*/  ISETP.GE.AND P5, PT, R192, R182, PT ;  /* 0x000000b6c000720c */ /* 0x000fe20003fa6270 */
[----:B------:R-:W-:Y:S01]  /*7570*/  FMUL R175, R26, UR5 ;  /* 0x000000051aaf7c20 */ /* 0x000fe20008400000 */
[----:B------:R-:W-:Y:S01]  /*7580*/  FMNMX R12, R42, R177, !PT ;  /* 0x000000b12a0c7209 */ /* 0x000fe20007800000 */
[----:B------:R-:W-:Y:S01]  /*7590*/  FADD R26, -R26, R15 ;  /* 0x0000000f1a1a7221 */ /* 0x000fe20000000100 */
[----:B------:R-:W-:Y:S01]  /*75a0*/  FSEL R46, R46, -INF , P5 ;  /* 0xff8000002e2e7808 */ /* 0x000fe20002800000 */
[--C-:B------:R-:W-:Y:S01]  /*75b0*/  FFMA R25, R25, UR5, -R175.reuse ;  /* 0x0000000519197c23 */ /* 0x100fe200080008af */
[--C-:B------:R-:W-:Y:S01]  /*75c0*/  FFMA R24, R24, UR5, -R175.reuse ;  /* 0x0000000518187c23 */ /* 0x100fe200080008af */
[----:B------:R-:W-:Y:S01]  /*75d0*/  FMNMX R177, R43, R12, !PT ;  /* 0x0000000c2bb17209 */ /* 0x000fe20007800000 */
[--C-:B------:R-:W-:Y:S01]  /*75e0*/  FFMA R28, R28, UR5, -R175.reuse ;  /* 0x000000051c1c7c23 */ /* 0x100fe200080008af */
[----:B------:R-:W-:Y:S01]  /*75f0*/  ISETP.GE.AND P4, PT, R192, R184, PT ;  /* 0x000000b8c000720c */ /* 0x000fe20003f86270 */
[--C-:B------:R-:W-:Y:S01]  /*7600*/  FFMA R32, R32, UR5, -R175.reuse ;  /* 0x0000000520207c23 */ /* 0x100fe200080008af */
[----:B------:R-:W-:Y:S01]  /*7610*/  FSETP.GEU.AND P2, PT, R25, -126, PT ;  /* 0xc2fc00001900780b */ /* 0x000fe20003f4e000 */
[--C-:B------:R-:W-:Y:S01]  /*7620*/  FFMA R29, R29, UR5, -R175.reuse ;  /* 0x000000051d1d7c23 */ /* 0x100fe200080008af */
[----:B------:R-:W-:Y:S01]  /*7630*/  FSETP.GEU.AND P6, PT, R24, -126, PT ;  /* 0xc2fc00001800780b */ /* 0x000fe20003fce000 */
[--C-:B------:R-:W-:Y:S01]  /*7640*/  FFMA R36, R36, UR5, -R175.reuse ;  /* 0x0000000524247c23 */ /* 0x100fe200080008af */
[----:B------:R-:W-:Y:S01]  /*7650*/  FMNMX R12, R46, R177, !PT ;  /* 0x000000b12e0c7209 */ /* 0x000fe20007800000 */
[--C-:B------:R-:W-:Y:S01]  /*7660*/  FFMA R33, R33, UR5, -R175.reuse ;  /* 0x0000000521217c23 */ /* 0x100fe200080008af */
[----:B------:R-:W-:Y:S01]  /*7670*/  FSEL R51, R51, -INF , P3 ;  /* 0xff80000033337808 */ /* 0x000fe20001800000 */
[----:B------:R-:W-:Y:S01]  /*7680*/  FFMA R37, R37, UR5, -R175 ;  /* 0x0000000525257c23 */ /* 0x000fe200080008af */
[----:B------:R-:W-:Y:S01]  /*7690*/  FSETP.GEU.AND P3, PT, R28, -126, PT ;  /* 0xc2fc00001c00780b */ /* 0x000fe20003f6e000 */
[----:B------:R-:W-:Y:S01]  /*76a0*/  FMUL R26, R26, UR5 ;  /* 0x000000051a1a7c20 */ /* 0x000fe20008400000 */
[----:B------:R-:W-:-:S02]  /*76b0*/  ISETP.GE.AND P5, PT, R192, R186, PT ;  /* 0x000000bac000720c */ /* 0x000fc40003fa6270 */
[----:B------:R-:W-:Y:S01]  /*76c0*/  FSEL R50, R50, -INF , P4 ;  /* 0xff80000032327808 */ /* 0x000fe20002000000 */
[----:B------:R-:W-:Y:S01]  /*76d0*/  @!P2 FMUL R25, R25, 0.5 ;  /* 0x3f0000001919a820 */ /* 0x000fe20000400000 */
[----:B------:R-:W-:Y:S01]  /*76e0*/  ISETP.GE.AND P4, PT, R192, R187, PT ;  /* 0x000000bbc000720c */ /* 0x000fe20003f86270 */
[----:B------:R-:W-:Y:S01]  /*76f0*/  @!P6 FMUL R24, R24, 0.5 ;  /* 0x3f0000001818e820 */ /* 0x000fe20000400000 */
[----:B------:R-:W-:Y:S02]  /*7700*/  FMNMX R177, R47, R12, !PT ;  /* 0x0000000c2fb17209 */ /* 0x000fe40007800000 */
[----:B------:R-:W-:Y:S01]  /*7710*/  FSEL R54, R54, -INF , P5 ;  /* 0xff80000036367808 */ /* 0x000fe20002800000 */
[----:B------:R-:W1:Y:S01]  /*7720*/  MUFU.EX2 R25, R25 ;  /* 0x0000001900197308 */ /* 0x000e620000000800 */
[----:B------:R-:W-:Y:S01]  /*7730*/  FMNMX R12, R50, R177, !PT ;  /* 0x000000b1320c7209 */ /* 0x000fe20007800000 */
[----:B------:R-:W-:Y:S01]  /*7740*/  @!P3 FMUL R28, R28, 0.5 ;  /* 0x3f0000001c1cb820 */ /* 0x000fe20000400000 */
[----:B------:R-:W-:-:S02]  /*7750*/  FSEL R55, R55, -INF , P4 ;  /* 0xff80000037377808 */ /* 0x000fc40002000000 */
[----:B------:R-:W-:Y:S02]  /*7760*/  FSETP.GEU.AND P5, PT, R32, -126, PT ;  /* 0xc2fc00002000780b */ /* 0x000fe40003fae000 */
[----:B------:R-:W-:Y:S01]  /*7770*/  FSETP.GEU.AND P4, PT, R29, -126, PT ;  /* 0xc2fc00001d00780b */ /* 0x000fe20003f8e000 */
[----:B------:R-:W2:Y:S01]  /*7780*/  MUFU.EX2 R24, R24 ;  /* 0x0000001800187308 */ /* 0x000ea20000000800 */
[----:B------:R-:W-:-:S04]  /*7790*/  FMNMX R177, R51, R12, !PT ;  /* 0x0000000c33b17209 */ /* 0x000fc80007800000 */
[----:B------:R-:W-:-:S03]  /*77a0*/  FMNMX R12, R54, R177, !PT ;  /* 0x000000b1360c7209 */ /* 0x000fc60007800000 */
[----:B------:R-:W3:Y:S01]  /*77b0*/  MUFU.EX2 R28, R28 ;  /* 0x0000001c001c7308 */ /* 0x000ee20000000800 */
[----:B------:R-:W-:Y:S01]  /*77c0*/  FMNMX R176, R55, R12, !PT ;  /* 0x0000000c37b07209 */ /* 0x000fe20007800000 */
[----:B------:R-:W-:Y:S01]  /*77d0*/  @!P5 FMUL R32, R32, 0.5 ;  /* 0x3f0000002020d820 */ /* 0x000fe20000400000 */
[----:B-1----:R-:W-:Y:S01]  /*77e0*/  @!P2 FMUL R25, R25, R25 ;  /* 0x000000191919a220 */ /* 0x002fe20000400000 */
[----:B------:R-:W-:Y:S01]  /*77f0*/  @!P4 FMUL R29, R29, 0.5 ;  /* 0x3f0000001d1dc820 */ /* 0x000fe20000400000 */
[----:B------:R-:W-:Y:S01]  /*7800*/  FSETP.GEU.AND P2, PT, R36, -126, PT ;  /* 0xc2fc00002400780b */ /* 0x000fe20003f4e000 */
[----:B------:R-:W1:Y:S01]  /*7810*/  SHFL.BFLY PT, R177, R176, 0x1, 0x1f ;  /* 0x0c201f00b0b17f89 */ /* 0x000e6200000e0000 */
[--C-:B------:R-:W-:Y:S01]  /*7820*/  FFMA R12, R40, UR5, -R175.reuse ;  /* 0x00000005280c7c23 */ /* 0x100fe200080008af */
[----:B------:R-:W4:Y:S01]  /*7830*/  MUFU.EX2 R32, R32 ;  /* 0x0000002000207308 */ /* 0x000f220000000800 */
[----:B--2---:R-:W-:Y:S01]  /*7840*/  @!P6 FMUL R24, R24, R24 ;  /* 0x000000181818e220 */ /* 0x004fe20000400000 */
[----:B------:R-:W-:Y:S01]  /*7850*/  FSETP.GEU.AND P6, PT, R33, -126, PT ;  /* 0xc2fc00002100780b */ /* 0x000fe20003fce000 */
[----:B------:R-:W-:-:S05]  /*7860*/  FFMA R40, R41, UR5, -R175 ;  /* 0x0000000529287c23 */ /* 0x000fca00080008af */
[----:B------:R-:W2:Y:S01]  /*7870*/  MUFU.EX2 R29, R29 ;  /* 0x0000001d001d7308 */ /* 0x000ea20000000800 */
[----:B---3--:R-:W-:Y:S01]  /*7880*/  @!P3 FMUL R28, R28, R28 ;  /* 0x0000001c1c1cb220 */ /* 0x008fe20000400000 */
[----:B------:R-:W-:Y:S01]  /*7890*/  FSETP.GEU.AND P3, PT, R37, -126, PT ;  /* 0xc2fc00002500780b */ /* 0x000fe20003f6e000 */
[----:B------:R-:W-:-:S04]  /*78a0*/  @!P2 FMUL R36, R36, 0.5 ;  /* 0x3f0000002424a820 */ /* 0x000fc80000400000 */
[----:B------:R-:W-:Y:S01]  /*78b0*/  @!P6 FMUL R33, R33, 0.5 ;  /* 0x3f0000002121e820 */ /* 0x000fe20000400000 */
[----:B----4-:R-:W-:Y:S01]  /*78c0*/  @!P5 FMUL R32, R32, R32 ;  /* 0x000000202020d220 */ /* 0x010fe20000400000 */
[----:B------:R-:W3:Y:S01]  /*78d0*/  MUFU.EX2 R36, R36 ;  /* 0x0000002400247308 */ /* 0x000ee20000000800 */
[----:B------:R-:W-:Y:S02]  /*78e0*/  FSETP.GEU.AND P5, PT, R40, -126, PT ;  /* 0xc2fc00002800780b */ /* 0x000fe40003fae000 */
[----:B-1----:R-:W-:-:S03]  /*78f0*/  FMNMX R178, R176, R177, !PT ;  /* 0x000000b1b0b27209 */ /* 0x002fc60007800000 */
[----:B------:R-:W-:Y:S01]  /*7900*/  @!P3 FMUL R37, R37, 0.5 ;  /* 0x3f0000002525b820 */ /* 0x000fe20000400000 */
[--C-:B------:R-:W-:Y:S01]  /*7910*/  FFMA R176, R44, UR5, -R175.reuse ;  /* 0x000000052cb07c23 */ /* 0x100fe200080008af */
[----:B--2---:R-:W-:Y:S01]  /*7920*/  @!P4 FMUL R29, R29, R29 ;  /* 0x0000001d1d1dc220 */ /* 0x004fe20000400000 */
[----:B------:R-:W-:Y:S01]  /*7930*/  FSETP.GEU.AND P4, PT, R12, -126, PT ;  /* 0xc2fc00000c00780b */ /* 0x000fe20003f8e000 */
[----:B------:R-:W1:Y:S01]  /*7940*/  MUFU.EX2 R33, R33 ;  /* 0x0000002100217308 */ /* 0x000e620000000800 */
[----:B------:R-:W2:Y:S01]  /*7950*/  SHFL.BFLY PT, R179, R178, 0x2, 0x1f ;  /* 0x0c401f00b2b37f89 */ /* 0x000ea200000e0000 */
[--C-:B------:R-:W-:Y:S01]  /*7960*/  FFMA R44, R45, UR5, -R175.reuse ;  /* 0x000000052d2c7c23 */ /* 0x100fe200080008af */
[--C-:B------:R-:W-:Y:S01]  /*7970*/  FFMA R177, R48, UR5, -R175.reuse ;  /* 0x0000000530b17c23 */ /* 0x100fe200080008af */
[----:B------:R-:W-:Y:S01]  /*7980*/  FFMA R48, R49, UR5, -R175 ;  /* 0x0000000531307c23 */ /* 0x000fe200080008af */
[----:B------:R-:W-:-:S03]  /*7990*/  @!P5 FMUL R40, R40, 0.5 ;  /* 0x3f0000002828d820 */ /* 0x000fc60000400000 */
[----:B------:R-:W4:Y:S01]  /*79a0*/  MUFU.EX2 R37, R37 ;  /* 0x0000002500257308 */ /* 0x000f220000000800 */
[----:B---3--:R-:W-:Y:S01]  /*79b0*/  @!P2 FMUL R36, R36, R36 ;  /* 0x000000242424a220 */ /* 0x008fe20000400000 */
[----:B------:R-:W-:Y:S02]  /*79c0*/  FSETP.GEU.AND P2, PT, R44, -126, PT ;  /* 0xc2fc00002c00780b */ /* 0x000fe40003f4e000 */
[----:B------:R-:W-:-:S04]  /*79d0*/  @!P4 FMUL R12, R12, 0.5 ;  /* 0x3f0000000c0cc820 */ /* 0x000fc80000400000 */
[----:B------:R2:W3:Y:S01]  /*79e0*/  MUFU.EX2 R41, R12 ;  /* 0x0000000c00297308 */ /* 0x0004e20000000800 */
[----:B-1----:R-:W-:Y:S01]  /*79f0*/  @!P6 FMUL R33, R33, R33 ;  /* 0x000000212121e220 */ /* 0x002fe20000400000 */
[----:B------:R-:W-:-:S05]  /*7a00*/  FSETP.GEU.AND P6, PT, R176, -126, PT ;  /* 0xc2fc0000b000780b */ /* 0x000fca0003fce000 */
[----:B------:R-:W-:Y:S01]  /*7a10*/  @!P2 FMUL R44, R44, 0.5 ;  /* 0x3f0000002c2ca820 */ /* 0x000fe20000400000 */
[----:B------:R-:W1:Y:S01]  /*7a20*/  MUFU.EX2 R40, R40 ;  /* 0x0000002800287308 */ /* 0x000e620000000800 */
[----:B----4-:R-:W-:Y:S01]  /*7a30*/  @!P3 FMUL R37, R37, R37 ;  /* 0x000000252525b220 */ /* 0x010fe20000400000 */
[----:B------:R-:W-:Y:S02]  /*7a40*/  FSETP.GEU.AND P3, PT, R177, -126, PT ;  /* 0xc2fc0000b100780b */ /* 0x000fe40003f6e000 */
[----:B--2---:R-:W-:Y:S01]  /*7a50*/  FMNMX R12, R178, R179, !PT ;  /* 0x000000b3b20c7209 */ /* 0x004fe20007800000 */
[--C-:B------:R-:W-:Y:S01]  /*7a60*/  FFMA R178, R52, UR5, -R175.reuse ;  /* 0x0000000534b27c23 */ /* 0x100fe200080008af */
[----:B------:R-:W-:Y:S01]  /*7a70*/  FFMA R52, R53, UR5, -R175 ;  /* 0x0000000535347c23 */ /* 0x000fe200080008af */
[----:B------:R-:W-:Y:S01]  /*7a80*/  @!P6 FMUL R176, R176, 0.5 ;  /* 0x3f000000b0b0e820 */ /* 0x000fe20000400000 */
[----:B------:R-:W2:Y:S01]  /*7a90*/  MUFU.EX2 R44, R44 ;  /* 0x0000002c002c7308 */ /* 0x000ea20000000800 */
[----:B---3--:R-:W-:Y:S01]  /*7aa0*/  @!P4 FMUL R41, R41, R41 ;  /* 0x000000292929c220 */ /* 0x008fe20000400000 */
[----:B------:R-:W-:-:S05]  /*7ab0*/  FSETP.GEU.AND P4, PT, R48, -126, PT ;  /* 0xc2fc00003000780b */ /* 0x000fca0003f8e000 */
[----:B------:R-:W-:Y:S01]  /*7ac0*/  @!P3 FMUL R177, R177, 0.5 ;  /* 0x3f000000b1b1b820 */ /* 0x000fe20000400000 */
[----:B------:R-:W3:Y:S01]  /*7ad0*/  MUFU.EX2 R45, R176 ;  /* 0x000000b0002d7308 */ /* 0x000ee20000000800 */
[----:B-1----:R-:W-:Y:S01]  /*7ae0*/  @!P5 FMUL R40, R40, R40 ;  /* 0x000000282828d220 */ /* 0x002fe20000400000 */
[----:B------:R-:W-:-:S03]  /*7af0*/  FSETP.NEU.AND P5, PT, R12, -INF , PT ;  /* 0xff8000000c00780b */ /* 0x000fc60003fad000 */
[----:B------:R-:W-:Y:S01]  /*7b00*/  FADD R15, R25, R40 ;  /* 0x00000028190f7221 */ /* 0x000fe20000000000 */
[----:B------:R-:W-:Y:S01]  /*7b10*/  FSEL R179, R12, RZ, P5 ;  /* 0x000000ff0cb37208 */ /* 0x000fe20002800000 */
[----:B------:R-:W-:Y:S01]  /*7b20*/  @!P4 FMUL R48, R48, 0.5 ;  /* 0x3f0000003030c820 */ /* 0x000fe20000400000 */
[----:B------:R-:W1:Y:S01]  /*7b30*/  MUFU.EX2 R49, R177 ;  /* 0x000000b100317308 */ /* 0x000e620000000800 */
[----:B--2---:R-:W-:Y:S01]  /*7b40*/  @!P2 FMUL R44, R44, R44 ;  /* 0x0000002c2c2ca220 */ /* 0x004fe20000400000 */
[----:B------:R-:W-:Y:S01]  /*7b50*/  FSETP.GEU.AND P5, PT, R178, -126, PT ;  /* 0xc2fc0000b200780b */ /* 0x000fe20003fae000 */
[C---:B------:R-:W-:Y:S01]  /*7b60*/  FMUL R182, R179.reuse, UR5 ;  /* 0x00000005b3b67c20 */ /* 0x040fe20008400000 */
[----:B------:R-:W-:-:S03]  /*7b70*/  FADD R179, -R179, R20 ;  /* 0x00000014b3b37221 */ /* 0x000fc60000000100 */
[--C-:B------:R-:W-:Y:S01]  /*7b80*/  FFMA R53, R21, UR5, -R182.reuse ;  /* 0x0000000515357c23 */ /* 0x100fe200080008b6 */
[----:B------:R-:W2:Y:S01]  /*7b90*/  MUFU.EX2 R48, R48 ;  /* 0x0000003000307308 */ /* 0x000ea20000000800 */
[----:B---3--:R-:W-:Y:S01]  /*7ba0*/  @!P6 FMUL R45, R45, R45 ;  /* 0x0000002d2d2de220 */ /* 0x008fe20000400000 */
[----:B------:R-:W-:Y:S01]  /*7bb0*/  FSETP.GEU.AND P6, PT, R52, -126, PT ;  /* 0xc2fc00003400780b */ /* 0x000fe20003fce000 */
        /* <DEDUP_REMOVED lines=8> */
[----:B------:R1:W3:Y:S01]  /*7c40*/  MUFU.EX2 R21, R178 ;  /* 0x000000b200157308 */ /* 0x0002e20000000800 */
[--C-:B------:R-:W-:Y:S01]  /*7c50*/  FFMA R38, R38, UR5, -R182.reuse ;  /* 0x0000000526267c23 */ /* 0x100fe200080008b6 */
[--C-:B------:R-:W-:Y:S01]  /*7c60*/  FFMA R43, R43, UR5, -R182.reuse ;  /* 0x000000052b2b7c23 */ /* 0x100fe200080008b6 */
[--C-:B------:R-:W-:Y:S01]  /*7c70*/  FFMA R47, R47, UR5, -R182.reuse ;  /* 0x000000052f2f7c23 */ /* 0x100fe200080008b6 */
[----:B------:R-:W-:Y:S01]  /*7c80*/  @!P6 FMUL R52, R52, 0.5 ;  /* 0x3f0000003434e820 */ /* 0x000fe20000400000 */
[--C-:B------:R-:W-:Y:S01]  /*7c90*/  FFMA R55, R55, UR5, -R182.reuse ;  /* 0x0000000537377c23 */ /* 0x100fe200080008b6 */
[----:B------:R-:W-:Y:S01]  /*7ca0*/  @!P2 FMUL R53, R53, 0.5 ;  /* 0x3f0000003535a820 */ /* 0x000fe20000400000 */
[----:B--2---:R-:W-:Y:S01]  /*7cb0*/  @!P4 FMUL R48, R48, R48 ;  /* 0x000000303030c220 */ /* 0x004fe20000400000 */
[----:B------:R-:W-:Y:S01]  /*7cc0*/  FSETP.GEU.AND P4, PT, R30, -126, PT ;  /* 0xc2fc00001e00780b */ /* 0x000fe20003f8e000 */
[----:B-1----:R-:W-:Y:S01]  /*7cd0*/  FFMA R178, R31, UR5, -R182 ;  /* 0x000000051fb27c23 */ /* 0x002fe200080008b6 */
[----:B------:R1:W2:Y:S01]  /*7ce0*/  MUFU.EX2 R27, R53 ;  /* 0x00000035001b7308 */ /* 0x0002a20000000800 */
[----:B------:R-:W-:Y:S01]  /*7cf0*/  FMUL R179, R179, UR5 ;  /* 0x00000005b3b37c20 */ /* 0x000fe20008400000 */
[----:B------:R-:W-:Y:S01]  /*7d00*/  @!P3 FMUL R176, R176, 0.5 ;  /* 0x3f000000b0b0b820 */ /* 0x000fe20000400000 */
[----:B------:R-:W-:Y:S01]  /*7d10*/  FADD R20, R33, R48 ;  /* 0x0000003021147221 */ /* 0x000fe20000000000 */
[----:B---3--:R-:W-:-:S04]  /*7d20*/  @!P5 FMUL R21, R21, R21 ;  /* 0x000000151515d220 */ /* 0x008fc80000400000 */
[----:B------:R-:W3:Y:S01]  /*7d30*/  MUFU.EX2 R52, R52 ;  /* 0x0000003400347308 */ /* 0x000ee20000000800 */
[----:B------:R-:W-:Y:S01]  /*7d40*/  FSETP.GEU.AND P5, PT, R178, -126, PT ;  /* 0xc2fc0000b200780b */ /* 0x000fe20003fae000 */
[----:B-1----:R-:W-:Y:S01]  /*7d50*/  FFMA R53, R42, UR5, -R182 ;  /* 0x000000052a357c23 */ /* 0x002fe200080008b6 */
[----:B------:R-:W-:-:S05]  /*7d60*/  @!P4 FMUL R30, R30, 0.5 ;  /* 0x3f0000001e1ec820 */ /* 0x000fca0000400000 */
[----:B------:R-:W1:Y:S01]  /*7d70*/  MUFU.EX2 R176, R176 ;  /* 0x000000b000b07308 */ /* 0x000e620000000800 */
[----:B--2---:R-:W-:Y:S01]  /*7d80*/  @!P2 FMUL R27, R27, R27 ;  /* 0x0000001b1b1ba220 */ /* 0x004fe20000400000 */
[----:B------:R-:W-:-:S04]  /*7d90*/  FSETP.GEU.AND P2, PT, R180, -126, PT ;  /* 0xc2fc0000b400780b */ /* 0x000fc80003f4e000 */
[----:B------:R-:W-:Y:S02]  /*7da0*/  @!P5 FMUL R178, R178, 0.5 ;  /* 0x3f000000b2b2d820 */ /* 0x000fe40000400000 */
[----:B------:R2:W4:Y:S01]  /*7db0*/  MUFU.EX2 R31, R30 ;  /* 0x0000001e001f7308 */ /* 0x0005220000000800 */
[----:B---3--:R-:W-:Y:S01]  /*7dc0*/  @!P6 FMUL R52, R52, R52 ;  /* 0x000000343434e220 */ /* 0x008fe20000400000 */
[----:B------:R-:W-:-:S05]  /*7dd0*/  FSETP.GEU.AND P6, PT, R34, -126, PT ;  /* 0xc2fc00002200780b */ /* 0x000fca0003fce000 */
[----:B------:R-:W-:Y:S01]  /*7de0*/  @!P2 FMUL R180, R180, 0.5 ;  /* 0x3f000000b4b4a820 */ /* 0x000fe20000400000 */
[----:B------:R-:W3:Y:S01]  /*7df0*/  MUFU.EX2 R178, R178 ;  /* 0x000000b200b27308 */ /* 0x000ee20000000800 */
[----:B-1----:R-:W-:Y:S01]  /*7e00*/  @!P3 FMUL R176, R176, R176 ;  /* 0x000000b0b0b0b220 */ /* 0x002fe20000400000 */
[----:B------:R-:W-:Y:S01]  /*7e10*/  FSETP.GEU.AND P3, PT, R38, -126, PT ;  /* 0xc2fc00002600780b */ /* 0x000fe20003f6e000 */
[----:B--2---:R-:W-:-:S04]  /*7e20*/  FFMA R30, R39, UR5, -R182 ;  /* 0x00000005271e7c23 */ /* 0x004fc800080008b6 */
[----:B------:R-:W-:Y:S01]  /*7e30*/  @!P6 FMUL R34, R34, 0.5 ;  /* 0x3f0000002222e820 */ /* 0x000fe20000400000 */
[----:B------:R-:W1:Y:S01]  /*7e40*/  MUFU.EX2 R180, R180 ;  /* 0x000000b400b47308 */ /* 0x000e620000000800 */
[----:B----4-:R-:W-:Y:S01]  /*7e50*/  @!P4 FMUL R31, R31, R31 ;  /* 0x0000001f1f1fc220 */ /* 0x010fe20000400000 */
[----:B------:R-:W-:-:S05]  /*7e60*/  FSETP.GEU.AND P4, PT, R30, -126, PT ;  /* 0xc2fc00001e00780b */ /* 0x000fca0003f8e000 */
[----:B------:R-:W-:Y:S01]  /*7e70*/  @!P3 FMUL R38, R38, 0.5 ;  /* 0x3f0000002626b820 */ /* 0x000fe20000400000 */
[----:B------:R2:W4:Y:S01]  /*7e80*/  MUFU.EX2 R35, R34 ;  /* 0x0000002200237308 */ /* 0x0005220000000800 */
[----:B---3--:R-:W-:Y:S01]  /*7e90*/  @!P5 FMUL R178, R178, R178 ;  /* 0x000000b2b2b2d220 */ /* 0x008fe20000400000 */
[----:B------:R-:W-:-:S05]  /*7ea0*/  FSETP.GEU.AND P5, PT, R53, -126, PT ;  /* 0xc2fc00003500780b */ /* 0x000fca0003fae000 */
[----:B------:R-:W-:Y:S01]  /*7eb0*/  @!P4 FMUL R30, R30, 0.5 ;  /* 0x3f0000001e1ec820 */ /* 0x000fe20000400000 */
[----:B------:R3:W5:Y:S01]  /*7ec0*/  MUFU.EX2 R39, R38 ;  /* 0x0000002600277308 */ /* 0x0007620000000800 */
[----:B--2---:R-:W-:Y:S01]  /*7ed0*/  FFMA R34, R46, UR5, -R182 ;  /* 0x000000052e227c23 */ /* 0x004fe200080008b6 */
[----:B-1----:R-:W-:-:S04]  /*7ee0*/  @!P2 FMUL R180, R180, R180 ;  /* 0x000000b4b4b4a220 */ /* 0x002fc80000400000 */
[----:B------:R-:W-:Y:S01]  /*7ef0*/  FSETP.GEU.AND P2, PT, R34, -126, PT ;  /* 0xc2fc00002200780b */ /* 0x000fe20003f4e000 */
[----:B------:R-:W-:Y:S01]  /*7f00*/  @!P5 FMUL R53, R53, 0.5 ;  /* 0x3f0000003535d820 */ /* 0x000fe20000400000 */
[----:B------:R1:W2:Y:S01]  /*7f10*/  MUFU.EX2 R42, R30 ;  /* 0x0000001e002a7308 */ /* 0x0002a20000000800 */
[----:B----4-:R-:W-:Y:S01]  /*7f20*/  @!P6 FMUL R35, R35, R35 ;  /* 0x000000232323e220 */ /* 0x010fe20000400000 */
[----:B------:R-:W-:Y:S01]  /*7f30*/  FSETP.GEU.AND P6, PT, R43, -126, PT ;  /* 0xc2fc00002b00780b */ /* 0x000fe20003fce000 */
[----:B---3--:R-:W-:-:S05]  /*7f40*/  FFMA R38, R51, UR5, -R182 ;  /* 0x0000000533267c23 */ /* 0x008fca00080008b6 */
[----:B------:R-:W3:Y:S01]  /*7f50*/  MUFU.EX2 R46, R53 ;  /* 0x00000035002e7308 */ /* 0x000ee20000000800 */
[----:B-----5:R-:W-:Y:S01]  /*7f60*/  @!P3 FMUL R39, R39, R39 ;  /* 0x000000272727b220 */ /* 0x020fe20000400000 */
[----:B------:R-:W-:Y:S01]  /*7f70*/  FSETP.GEU.AND P3, PT, R47, -126, PT ;  /* 0xc2fc00002f00780b */ /* 0x000fe20003f6e000 */
[----:B-1----:R-:W-:Y:S01]  /*7f80*/  FFMA R30, R50, UR5, -R182 ;  /* 0x00000005321e7c23 */ /* 0x002fe200080008b6 */
[----:B------:R-:W-:-:S03]  /*7f90*/  @!P2 FMUL R34, R34, 0.5 ;  /* 0x3f0000002222a820 */ /* 0x000fc60000400000 */
[----:B------:R-:W-:Y:S01]  /*7fa0*/  @!P6 FMUL R43, R43, 0.5 ;  /* 0x3f0000002b2be820 */ /* 0x000fe20000400000 */
[----:B------:R1:W4:Y:S01]  /*7fb0*/  MUFU.EX2 R50, R34 ;  /* 0x0000002200327308 */ /* 0x0003220000000800 */
[----:B--2---:R-:W-:Y:S01]  /*7fc0*/  @!P4 FMUL R42, R42, R42 ;  /* 0x0000002a2a2ac220 */ /* 0x004fe20000400000 */
[----:B------:R-:W-:-:S05]  /*7fd0*/  FSETP.GEU.AND P4, PT, R30, -126, PT ;  /* 0xc2fc00001e00780b */ /* 0x000fca0003f8e000 */
[----:B------:R-:W-:Y:S01]  /*7fe0*/  @!P3 FMUL R47, R47, 0.5 ;  /* 0x3f0000002f2fb820 */ /* 0x000fe20000400000 */
[----:B------:R2:W5:Y:S01]  /*7ff0*/  MUFU.EX2 R175, R43 ;  /* 0x0000002b00af7308 */ /* 0x0005620000000800 */
[----:B---3--:R-:W-:Y:S01]  /*8000*/  @!P5 FMUL R46, R46, R46 ;  /* 0x0000002e2e2ed220 */ /* 0x008fe20000400000 */
[----:B------:R-:W-:Y:S01]  /*8010*/  FSETP.GEU.AND P5, PT, R38, -126, PT ;  /* 0xc2fc00002600780b */ /* 0x000fe20003fae000 */
[----:B-1----:R-:W-:-:S04]  /*8020*/  FADD R34, R32, R49 ;  /* 0x0000003120227221 */ /* 0x002fc80000000000 */
[----:B------:R-:W-:Y:S01]  /*8030*/  @!P4 FMUL R30, R30, 0.5 ;  /* 0x3f0000001e1ec820 */ /* 0x000fe20000400000 */
[----:B------:R1:W3:Y:S01]  /*8040*/  MUFU.EX2 R51, R47 ;  /* 0x0000002f00337308 */ /* 0x0002e20000000800 */
[----:B--2---:R-:W-:Y:S01]  /*8050*/  FFMA R43, R54, UR5, -R182 ;  /* 0x00000005362b7c23 */ /* 0x004fe200080008b6 */
[----:B----4-:R-:W-:Y:S01]  /*8060*/  @!P2 FMUL R50, R50, R50 ;  /* 0x000000323232a220 */ /* 0x010fe20000400000 */
[----:B------:R-:W-:-:S04]  /*8070*/  FSETP.GEU.AND P2, PT, R55, -126, PT ;  /* 0xc2fc00003700780b */ /* 0x000fc80003f4e000 */
[----:B------:R-:W-:Y:S01]  /*8080*/  @!P5 FMUL R38, R38, 0.5 ;  /* 0x3f0000002626d820 */ /* 0x000fe20000400000 */
[----:B------:R2:W4:Y:S01]  /*8090*/  MUFU.EX2 R54, R30 ;  /* 0x0000001e00367308 */ /* 0x0005220000000800 */
[----:B-----5:R-:W-:Y:S01]  /*80a0*/  @!P6 FMUL R175, R175, R175 ;  /* 0x000000afafafe220 */ /* 0x020fe20000400000 */
[----:B------:R-:W-:Y:S01]  /*80b0*/  FSETP.GEU.AND P6, PT, R43, -126, PT ;  /* 0xc2fc00002b00780b */ /* 0x000fe20003fce000 */
[----:B-1----:R-:W-:-:S05]  /*80c0*/  FADD R47, R37, R52 ;  /* 0x00000034252f7221 */ /* 0x002fca0000000000 */
[----:B------:R-:W-:Y:S01]  /*80d0*/  @!P2 FMUL R55, R55, 0.5 ;  /* 0x3f0000003737a820 */ /* 0x000fe20000400000 */
[----:B---3--:R-:W-:Y:S01]  /*80e0*/  @!P3 FMUL R51, R51, R51 ;  /* 0x000000333333b220 */ /* 0x008fe20000400000 */
[----:B------:R-:W-:Y:S01]  /*80f0*/  FSETP.GEU.AND P3, PT, R26, -126, PT ;  /* 0xc2fc00001a00780b */ /* 0x000fe20003f6e000 */
[----:B------:R1:W3:Y:S01]  /*8100*/  MUFU.EX2 R53, R38 ;  /* 0x0000002600357308 */ /* 0x0002e20000000800 */
[----:B--2---:R-:W-:Y:S01]  /*8110*/  FADD R30, R29, R44 ;  /* 0x0000002c1d1e7221 */ /* 0x004fe20000000000 */
[----:B------:R-:W-:Y:S02]  /*8120*/  FADD R177, R178, R51 ;  /* 0x00000033b2b17221 */ /* 0x000fe40000000000 */
[----:B------:R-:W-:Y:S01]  /*8130*/  @!P6 FMUL R43, R43, 0.5 ;  /* 0x3f0000002b2be820 */ /* 0x000fe20000400000 */
[----:B------:R-:W-:Y:S01]  /*8140*/  FADD R47, R30, R47 ;  /* 0x0000002f1e2f7221 */ /* 0x000fe20000000000 */
[----:B----4-:R-:W-:Y:S01]  /*8150*/  @!P4 FMUL R54, R54, R54 ;  /* 0x000000363636c220 */ /* 0x010fe20000400000 */
[----:B------:R-:W-:Y:S01]  /*8160*/  FSETP.GEU.AND P4, PT, R179, -126, PT ;  /* 0xc2fc0000b300780b */ /* 0x000fe20003f8e000 */
[----:B------:R2:W4:Y:S01]  /*8170*/  MUFU.EX2 R182, R43 ;  /* 0x0000002b00b67308 */ /* 0x0005220000000800 */
[----:B-1----:R-:W-:Y:S01]  /*8180*/  FADD R38, R15, R20 ;  /* 0x000000140f267221 */ /* 0x002fe20000000000 */
[----:B------:R-:W-:Y:S01]  /*8190*/  FADD R15, R24, R41 ;  /* 0x00000029180f7221 */ /* 0x000fe20000000000 */
[----:B------:R-:W-:Y:S01]  /*81a0*/  FADD R20, R28, R45 ;  /* 0x0000002d1c147221 */ /* 0x000fe20000000000 */
[----:B------:R-:W-:Y:S01]  /*81b0*/  @!P3 FMUL R26, R26, 0.5 ;  /* 0x3f0000001a1ab820 */ /* 0x000fe20000400000 */
[----:B------:R-:W-:Y:S01]  /*81c0*/  FADD R30, R27, R46 ;  /* 0x0000002e1b1e7221 */ /* 0x000fe20000000000 */
[----:B------:R-:W-:Y:S01]  /*81d0*/  FADD R15, R15, R34 ;  /* 0x000000220f0f7221 */ /* 0x000fe20000000000 */
[----:B------:R-:W-:Y:S01]  /*81e0*/  FADD R34, R176, R175 ;  /* 0x000000afb0227221 */ /* 0x000fe20000000000 */
[----:B------:R-:W1:Y:S01]  /*81f0*/  MUFU.EX2 R55, R55 ;  /* 0x0000003700377308 */ /* 0x000e620000000800 */
[----:B--2---:R-:W-:Y:S01]  /*8200*/  FADD R43, R36, R21 ;  /* 0x00000015242b7221 */ /* 0x004fe20000000000 */
[----:B---3--:R-:W-:Y:S01]  /*8210*/  @!P5 FMUL R53, R53, R53 ;  /* 0x000000353535d220 */ /* 0x008fe20000400000 */
[----:B------:R-:W-:Y:S01]  /*8220*/  FADD R181, R35, R54 ;  /* 0x0000003623b57221 */ /* 0x000fe20000000000 */
[----:B------:R-:W-:Y:S01]  /*8230*/  @!P4 FMUL R179, R179, 0.5 ;  /* 0x3f000000b3b3c820 */ /* 0x000fe20000400000 */
[----:B------:R-:W-:Y:S01]  /*8240*/  FADD R20, R20, R43 ;  /* 0x0000002b14147221 */ /* 0x000fe20000000000 */
[----:B------:R-:W-:Y:S01]  /*8250*/  FADD R183, R180, R53 ;  /* 0x00000035b4b77221 */ /* 0x000fe20000000000 */
[----:B------:R-:W-:Y:S01]  /*8260*/  FADD R43, R31, R50 ;  /* 0x000000321f2b7221 */ /* 0x000fe20000000000 */
[----:B------:R-:W2:Y:S01]  /*8270*/  MUFU.EX2 R26, R26 ;  /* 0x0000001a001a7308 */ /* 0x000ea20000000800 */
[----:B----4-:R-:W-:Y:S01]  /*8280*/  @!P6 FMUL R182, R182, R182 ;  /* 0x000000b6b6b6e220 */ /* 0x010fe20000400000 */
[----:B------:R-:W-:Y:S01]  /*8290*/  FADD R38, R38, R47 ;  /* 0x0000002f26267221 */ /* 0x000fe20000000000 */
[----:B------:R-:W-:Y:S01]  /*82a0*/  FADD R15, R15, R20 ;  /* 0x000000140f0f7221 */ /* 0x000fe20000000000 */
[----:B------:R-:W-:Y:S01]  /*82b0*/  FADD R34, R34, R183 ;  /* 0x000000b722227221 */ /* 0x000fe20000000000 */
[----:B------:R-:W-:Y:S01]  /*82c0*/  FADD R184, R39, R182 ;  /* 0x000000b627b87221 */ /* 0x000fe20000000000 */
[----:B------:R-:W-:Y:S01]  /*82d0*/  FADD R30, R30, R181 ;  /* 0x000000b51e1e7221 */ /* 0x000fe20000000000 */
[----:B------:R-:W-:Y:S01]  /*82e0*/  FADD R15, R15, R38 ;  /* 0x000000260f0f7221 */ /* 0x000fe20000000000 */
[----:B------:R-:W3:Y:S01]  /*82f0*/  MUFU.EX2 R179, R179 ;  /* 0x000000b300b37308 */ /* 0x000ee20000000800 */
[----:B-1----:R-:W-:Y:S01]  /*8300*/  @!P2 FMUL R55, R55, R55 ;  /* 0x000000373737a220 */ /* 0x002fe20000400000 */
[----:B------:R-:W-:Y:S01]  /*8310*/  FADD R43, R43, R184 ;  /* 0x000000b82b2b7221 */ /* 0x000fe20000000000 */
[----:B------:R-:W-:-:S02]  /*8320*/  F2FP.F16.F32.PACK_AB R24, R25, R24 ;  /* 0x000000181918723e */ /* 0x000fc400000000ff */
[----:B------:R-:W-:Y:S01]  /*8330*/  FADD R186, R42, R55 ;  /* 0x000000372aba7221 */ /* 0x000fe20000000000 */
[----:B------:R-:W-:Y:S01]  /*8340*/  FADD R30, R30, R43 ;  /* 0x0000002b1e1e7221 */ /* 0x000fe20000000000 */
[----:B------:R-:W-:Y:S02]  /*8350*/  F2FP.F16.F32.PACK_AB R25, R176, R27 ;  /* 0x0000001bb019723e */ /* 0x000fe400000000ff */
[----:B------:R-:W-:Y:S01]  /*8360*/  FADD R177, R177, R186 ;  /* 0x000000bab1b17221 */ /* 0x000fe20000000000 */
[----:B--2---:R-:W-:Y:S01]  /*8370*/  @!P3 FMUL R26, R26, R26 ;  /* 0x0000001a1a1ab220 */ /* 0x004fe20000400000 */
[----:B------:R-:W-:Y:S02]  /*8380*/  F2FP.F16.F32.PACK_AB R27, R178, R31 ;  /* 0x0000001fb21b723e */ /* 0x000fe400000000ff */
[----:B------:R-:W-:Y:S01]  /*8390*/  FADD R177, R34, R177 ;  /* 0x000000b122b17221 */ /* 0x000fe20000000000 */
[----:B------:R-:W-:Y:S01]  /*83a0*/  FFMA R3, R26, R3, R15 ;  /* 0x000000031a037223 */ /* 0x000fe2000000000f */
[----:B------:R-:W-:Y:S01]  /*83b0*/  SHF.L.U32 R15, R168, 0x1f, RZ ;  /* 0x0000001fa80f7819 */ /* 0x000fe200000006ff */
[-C--:B------:R-:W-:Y:S01]  /*83c0*/  FMUL R152, R152, R26.reuse ;  /* 0x0000001a98987220 */ /* 0x080fe20000400000 */
[----:B------:R-:W-:Y:S01]  /*83d0*/  FADD R30, R30, R177 ;  /* 0x000000b11e1e7221 */ /* 0x000fe20000000000 */
[----:B---3--:R-:W-:Y:S01]  /*83e0*/  @!P4 FMUL R179, R179, R179 ;  /* 0x000000b3b3b3c220 */ /* 0x008fe20000400000 */
        /* <DEDUP_REMOVED lines=55> */
[----:B------:R1:W2:Y:S01]  /*8760*/  SYNCS.PHASECHK.TRANS64.TRYWAIT P2, [UR10+0x35400], R15 ;  /* 0x0354000fff0075a7 */ /* 0x0002a2000804014a */
[----:B------:R-:W-:Y:S01]  /*8770*/  FFMA R0, R179, R0, R30 ;  /* 0x00000000b3007223 */ /* 0x000fe2000000001e */
[----:B------:R-:W-:Y:S01]  /*8780*/  F2FP.F16.F32.PACK_AB R26, R29, R28 ;  /* 0x0000001c1d1a723e */ /* 0x000fe200000000ff */
[-C--:B------:R-:W-:Y:S01]  /*8790*/  FMUL R154, R154, R179.reuse ;  /* 0x000000b39a9a7220 */ /* 0x080fe20000400000 */
[----:B------:R-:W-:Y:S01]  /*87a0*/  F2FP.F16.F32.PACK_AB R28, R33, R32 ;  /* 0x00000020211c723e */ /* 0x000fe200000000ff */
[-C--:B------:R-:W-:Y:S01]  /*87b0*/  FMUL R155, R155, R179.reuse ;  /* 0x000000b39b9b7220 */ /* 0x080fe20000400000 */
[----:B------:R-:W-:Y:S01]  /*87c0*/  F2FP.F16.F32.PACK_AB R30, R37, R36 ;  /* 0x00000024251e723e */ /* 0x000fe200000000ff */
[----:B------:R-:W-:Y:S01]  /*87d0*/  FMUL R158, R158, R179 ;  /* 0x000000b39e9e7220 */ /* 0x000fe20000400000 */
        /* <DEDUP_REMOVED lines=61> */
[----:B------:R-:W-:Y:S01]  /*8bb0*/  F2FP.F16.F32.PACK_AB R37, R53, R54 ;  /* 0x000000363525723e */ /* 0x000fe200000000ff */
[----:B-12---:R-:W-:Y:S06]  /*8bc0*/  @!P0 BRA `(.L_x_41) ;  /* 0x0000000000048947 */ /* 0x006fec0003800000 */
[----:B------:R-:W-:Y:S01]  /*8bd0*/  BPT.TRAP 0x1 ;  /* 0x000000040000795c */ /* 0x000fe20000300000 */
.L_x_41:
[----:B------:R-:W-:Y:S05]  /*8be0*/  @P2 BRA `(.L_x_42) ;  /* 0x0000000000082947 */ /* 0x000fea0003800000 */
[----:B------:R-:W1:Y:S02]  /*8bf0*/  SYNCS.PHASECHK.TRANS64.TRYWAIT P2, [UR10+0x35400], R15 ;  /* 0x0354000fff0075a7 */ /* 0x000e64000804014a */
[----:B-1----:R-:W-:Y:S05]  /*8c00*/  @!P2 BRA `(.L_x_43) ;  /* 0x0000005c00e8a947 */ /* 0x002fea0003800000 */
.L_x_42:
        /* <DEDUP_REMOVED lines=166> */
.L_x_44:
[----:B------:R-:W-:-:S04]  /*9670*/  ULEA UR10, UR4, UR38, 0x3 ;  /* 0x00000026040a7291 */ /* 0x000fc8000f8e183f */
[----:B------:R-:W-:-:S04]  /*9680*/  UIADD3 UR10, UR10, 0x35428, URZ ;  /* 0x000354280a0a7890 */ /* 0x000fc8000fffe03f */
[----:B------:R-:W-:-:S09]  /*9690*/  UPRMT UR10, URZ, 0x654, UR10 ;  /* 0x000006543f0a7896 */ /* 0x000fd2000800000a */
[----:B------:R-:W-:Y:S01]  /*96a0*/  SYNCS.ARRIVE.TRANS64.RED.A1T0 RZ, [UR10], RZ ;  /* 0x000000ffffff79a7 */ /* 0x000fe2000810040a */
[----:B------:R-:W-:Y:S05]  /*96b0*/  @P1 BRA `(.L_x_45) ;  /* 0x0000000000041947 */ /* 0x000fea0003800000 */
[----:B------:R-:W-:Y:S01]  /*96c0*/  BPT.TRAP 0x1 ;  /* 0x000000040000795c */ /* 0x000fe20000300000 */
.L_x_45:
[----:B------:R-:W-:-:S04]  /*96d0*/  UIADD3 UR4, UR4, 0x1, URZ ;  /* 0x0000000104047890 */ /* 0x000fc8000fffe03f */
[----:B------:R-:W-:-:S04]  /*96e0*/  UISETP.NE.AND UP0, UPT, UR4, 0x5, UPT ;  /* 0x000000050400788c */ /* 0x000fc8000bf05270 */
[----:B------:R-:W-:Y:S01]  /*96f0*/  USEL UR10, UR4, URZ, UP0 ;  /* 0x0000003f040a7287 */ /* 0x000fe20008000000 */
[----:B------:R-:W-:Y:S11]  /*9700*/  @!P0 BRA `(.L_x_46) ;  /* 0x0000000000048947 */ /* 0x000ff60003800000 */
[----:B------:R-:W-:Y:S01]  /*9710*/  BPT.TRAP 0x1 ;  /* 0x000000040000795c */ /* 0x000fe20000300000 */
.L_x_46:
[----:B------:R-:W-:-:S04]  /*9720*/  ULEA UR4, UR10, UR38, 0x3 ;  /* 0x000000260a047291 */ /* 0x000fc8000f8e183f */
[----:B------:R-:W-:-:S04]  /*9730*/  UIADD3 UR4, UR4, 0x35428, URZ ;  /* 0x0003542804047890 */ /* 0x000fc8000fffe03f */
[----:B------:R-:W-:-:S09]  /*9740*/  UPRMT UR4, URZ, 0x654, UR4 ;  /* 0x000006543f047896 */ /* 0x000fd20008000004 */
[----:B------:R-:W-:Y:S01]  /*9750*/  SYNCS.ARRIVE.TRANS64.RED.A1T0 RZ, [UR4], RZ ;  /* 0x000000ffffff79a7 */ /* 0x000fe20008100404 */
[----:B------:R-:W-:Y:S05]  /*9760*/  @P1 BRA `(.L_x_47) ;  /* 0x0000000000041947 */ /* 0x000fea0003800000 */
[----:B------:R-:W-:Y:S01]  /*9770*/  BPT.TRAP 0x1 ;  /* 0x000000040000795c */ /* 0x000fe20000300000 */
.L_x_47:
[----:B------:R-:W-:Y:S01]  /*9780*/  UIADD3 UR6, UR6, 0x1, URZ ;  /* 0x0000000106067890 */ /* 0x000fe2000fffe03f */
[C---:B------:R-:W-:Y:S01]  /*9790*/  ISETP.GT.AND P2, PT, R14.reuse, 0x1, PT ;  /* 0x000000010e00780c */ /* 0x040fe20003f44270 */
[----:B------:R-:W-:Y:S01]  /*97a0*/  UIADD3 UR4, UR10, 0x1, URZ ;  /* 0x000000010a047890 */ /* 0x000fe2000fffe03f */
[----:B------:R-:W-:Y:S01]  /*97b0*/  VIADD R14, R14, 0xffffffff ;  /* 0xffffffff0e0e7836 */ /* 0x000fe20000000000 */
[----:B------:R-:W-:Y:S01]  /*97c0*/  UISETP.NE.AND UP1, UPT, UR6, 0x5, UPT ;  /* 0x000000050600788c */ /* 0x000fe2000bf25270 */
[----:B------:R-:W-:Y:S01]  /*97d0*/  IADD3 R13, R13, 0x40, RZ ;  /* 0x000000400d0d7810 */ /* 0x000fe20007ffe0ff */
[----:B------:R-:W-:Y:S01]  /*97e0*/  UISETP.NE.AND UP0, UPT, UR4, 0x5, UPT ;  /* 0x000000050400788c */ /* 0x000fe2000bf05270 */
[----:B-1----:R-:W-:Y:S01]  /*97f0*/  MOV R15, R11 ;  /* 0x0000000b000f7202 */ /* 0x002fe20000000f00 */
[----:B------:R-:W-:Y:S01]  /*9800*/  USEL UR10, URZ, 0x1, UP1 ;  /* 0x000000013f0a7887 */ /* 0x000fe20008800000 */
[----:B------:R-:W-:Y:S01]  /*9810*/  MOV R20, R12 ;  /* 0x0000000c00147202 */ /* 0x000fe20000000f00 */
[----:B------:R-:W-:-:S02]  /*9820*/  USEL UR4, UR4, URZ, UP0 ;  /* 0x0000003f04047287 */ /* 0x000fc40008000000 */
[----:B------:R-:W-:Y:S02]  /*9830*/  USEL UR37, UR6, URZ, UP1 ;  /* 0x0000003f06257287 */ /* 0x000fe40008800000 */
[----:B------:R-:W-:Y:S01]  /*9840*/  LOP3.LUT R168, R168, UR10, RZ, 0x3c, !PT ;  /* 0x0000000aa8a87c12 */ /* 0x000fe2000f8e3cff */
[----:B------:R-:W-:Y:S09]  /*9850*/  @P2 BRA `(.L_x_48) ;  /* 0xffffffd000282947 */ /* 0x000ff2000383ffff */
.L_x_37:
[----:B------:R-:W-:-:S13]  /*9860*/  R2UR UR5, R16 ;  /* 0x00000000100572ca */ /* 0x000fda00000e0000 */
[----:B------:R-:W-:-:S04]  /*9870*/  ULOP3.LUT UR5, UR5, 0x1, URZ, 0xfc, !UPT ;  /* 0x0000000105057892 */ /* 0x000fc8000f8efc3f */
[----:B------:R-:W-:-:S06]  /*9880*/  UISETP.NE.AND UP0, UPT, UR5, 0x3, UPT ;  /* 0x000000030500788c */ /* 0x000fcc000bf05270 */
[----:B------:R-:W-:-:S13]  /*9890*/  PLOP3.LUT P2, PT, PT, PT, UP0, 0x80, 0x0 ;  /* 0x000000000000781c */ /* 0x000fda0003f4f008 */
[----:B------:R-:W-:Y:S05]  /*98a0*/  @!P2 BRA `(.L_x_49) ;  /* 0x000000000004a947 */ /* 0x000fea0003800000 */
[----:B------:R-:W-:Y:S01]  /*98b0*/  BPT.TRAP 0x1 ;  /* 0x000000040000795c */ /* 0x000fe20000300000 */
.L_x_49:
[----:B------:R-:W-:Y:S01]  /*98c0*/  R2UR UR6, R16 ;  /* 0x00000000100672ca */ /* 0x000fe200000e0000 */
[----:B------:R-:W-:-:S04]  /*98d0*/  ULEA UR5, UR61, UR38, 0x3 ;  /* 0x000000263d057291 */ /* 0x000fc8000f8e183f */
[----:B------:R-:W-:-:S04]  /*98e0*/  UIADD3 UR5, UR5, 0x35460, URZ ;  /* 0x0003546005057890 */ /* 0x000fc8000fffe03f */
[----:B------:R-:W-:-:S04]  /*98f0*/  UPRMT UR5, URZ, 0x654, UR5 ;  /* 0x000006543f057896 */ /* 0x000fc80008000005 */
[----:B------:R-:W-:-:S05]  /*9900*/  UISETP.GT.U32.AND UP0, UPT, UR6, 0x1, UPT ;  /* 0x000000010600788c */ /* 0x000fca000bf04070 */
[----:B------:R-:W-:Y:S01]  /*9910*/  SYNCS.ARRIVE.TRANS64.RED.A1T0 RZ, [UR5], RZ ;  /* 0x000000ffffff79a7 */ /* 0x000fe20008100405 */
[----:B------:R-:W-:-:S13]  /*9920*/  PLOP3.LUT P2, PT, PT, PT, UP0, 0x80, 0x0 ;  /* 0x000000000000781c */ /* 0x000fda0003f4f008 */
[----:B------:R-:W-:Y:S05]  /*9930*/  @P2 BRA `(.L_x_50) ;  /* 0x0000000000042947 */ /* 0x000fea0003800000 */
[----:B------:R-:W-:Y:S01]  /*9940*/  BPT.TRAP 0x1 ;  /* 0x000000040000795c */ /* 0x000fe20000300000 */
.L_x_50:
[----:B------:R-:W-:Y:S05]  /*9950*/  @!P0 BRA `(.L_x_51) ;  /* 0x0000000000048947 */ /* 0x000fea0003800000 */
[----:B------:R-:W-:Y:S01]  /*9960*/  BPT.TRAP 0x1 ;  /* 0x000000040000795c */ /* 0x000fe20000300000 */
.L_x_51:
[----:B------:R-:W-:-:S04]  /*9970*/  ULEA UR4, UR4, UR38, 0x3 ;  /* 0x0000002604047291 */ /* 0x000fc8000f8e183f */
[----:B------:R-:W-:-:S04]  /*9980*/  UIADD3 UR4, UR4, 0x35428, URZ ;  /* 0x0003542804047890 */ /* 0x000fc8000fffe03f */
[----:B------:R-:W-:-:S09]  /*9990*/  UPRMT UR4, URZ, 0x654, UR4 ;  /* 0x000006543f047896 */ /* 0x000fd20008000004 */
[----:B------:R-:W-:Y:S01]  /*99a0*/  SYNCS.ARRIVE.TRANS64.RED.A1T0 RZ, [UR4], RZ ;  /* 0x000000ffffff79a7 */ /* 0x000fe20008100404 */
[----:B------:R-:W-:Y:S05]  /*99b0*/  @P1 BRA `(.L_x_52) ;  /* 0x0000000000041947 */ /* 0x000fea0003800000 */
[----:B------:R-:W-:Y:S01]  /*99c0*/  BPT.TRAP 0x1 ;  /* 0x000000040000795c */ /* 0x000fe20000300000 */
.L_x_52:
[----:B------:R-:W1:Y:S01]  /*99d0*/  SHFL.BFLY PT, R4, R3, 0x1, 0x1f ;  /* 0x0c201f0003047f89 */ /* 0x000e6200000e0000 */
[----:B------:R-:W-:Y:S01]  /*99e0*/  BSSY B0, `(.L_x_53) ;  /* 0x0000023000007945 */ /* 0x000fe20003800000 */
[----:B------:R-:W-:Y:S01]  /*99f0*/  MOV R9, 0x7f800000 ;  /* 0x7f80000000097802 */ /* 0x000fe20000000f00 */
[----:B------:R-:W-:Y:S01]  /*9a00*/  IMAD.MOV.U32 R8, RZ, RZ, 0x3f800000 ;  /* 0x3f800000ff087424 */ /* 0x000fe200078e00ff */
[----:B------:R-:W2:Y:S01]  /*9a10*/  SHFL.BFLY PT, R5, R0, 0x1, 0x1f ;  /* 0x0c201f0000057f89 */ /* 0x000ea200000e0000 */
[----:B-1----:R-:W-:Y:S01]  /*9a20*/  FADD R4, R4, R3 ;  /* 0x0000000304047221 */ /* 0x002fe20000000000 */
[----:B--2---:R-:W-:-:S04]  /*9a30*/  FADD R21, R5, R0 ;  /* 0x0000000005157221 */ /* 0x004fc80000000000 */
[----:B------:R-:W1:Y:S01]  /*9a40*/  SHFL.BFLY PT, R7, R4, 0x2, 0x1f ;  /* 0x0c401f0004077f89 */ /* 0x000e6200000e0000 */
[----:B------:R-:W-:-:S03]  /*9a50*/  MOV R5, 0x3f800000 ;  /* 0x3f80000000057802 */ /* 0x000fc60000000f00 */
[----:B------:R-:W2:Y:S01]  /*9a60*/  SHFL.BFLY PT, R24, R21, 0x2, 0x1f ;  /* 0x0c401f0015187f89 */ /* 0x000ea200000e0000 */
[C---:B-1----:R-:W-:Y:S01]  /*9a70*/  FSETP.NE.AND P0, PT, R4.reuse, -R7, PT ;  /* 0x800000070400720b */ /* 0x042fe20003f05000 */
[----:B------:R-:W-:Y:S01]  /*9a80*/  FADD R3, R4, R7 ;  /* 0x0000000704037221 */ /* 0x000fe20000000000 */
[----:B------:R-:W-:Y:S01]  /*9a90*/  MOV R7, 0x7f800000 ;  /* 0x7f80000000077802 */ /* 0x000fe20000000f00 */
[----:B--2---:R-:W-:-:S10]  /*9aa0*/  FADD R6, R21, R24 ;  /* 0x0000001815067221 */ /* 0x004fd40000000000 */
[----:B------:R-:W-:Y:S05]  /*9ab0*/  @!P0 BRA `(.L_x_54) ;  /* 0x0000000000548947 */ /* 0x000fea0003800000 */
[----:B------:R-:W-:Y:S01]  /*9ac0*/  IADD3 R0, R3, 0x1800000, RZ ;  /* 0x0180000003007810 */ /* 0x000fe20007ffe0ff */
[----:B------:R-:W-:Y:S03]  /*9ad0*/  BSSY B1, `(.L_x_55) ;  /* 0x000000c000017945 */ /* 0x000fe60003800000 */
[----:B------:R-:W-:-:S04]  /*9ae0*/  LOP3.LUT R0, R0, 0x7f800000, RZ, 0xc0, !PT ;  /* 0x7f80000000007812 */ /* 0x000fc800078ec0ff */
[----:B------:R-:W-:-:S13]  /*9af0*/  ISETP.GT.U32.AND P0, PT, R0, 0x1ffffff, PT ;  /* 0x01ffffff0000780c */ /* 0x000fda0003f04070 */
[----:B------:R-:W-:Y:S05]  /*9b00*/  @P0 BRA `(.L_x_56) ;  /* 0x0000000000100947 */ /* 0x000fea0003800000 */
[----:B------:R-:W-:-:S07]  /*9b10*/  MOV R20, 0x9b30 ;  /* 0x00009b3000147802 */ /* 0x000fce0000000f00 */
[----:B------:R-:W-:Y:S05]  /*9b20*/  CALL.REL.NOINC `($__internal_0_$__cuda_sm20_rcp_rn_f32_slowpath) ;  /* 0x0000005400347944 */ /* 0x000fea0003c00000 */
[----:B------:R-:W-:Y:S01]  /*9b30*/  MOV R5, R0 ;  /* 0x0000000000057202 */ /* 0x000fe20000000f00 */
[----:B------:R-:W-:Y:S06]  /*9b40*/  BRA `(.L_x_57) ;  /* 0x0000000000107947 */ /* 0x000fec0003800000 */
.L_x_56:
[----:B------:R-:W1:Y:S02]  /*9b50*/  MUFU.RCP R0, R3 ;  /* 0x0000000300007308 */ /* 0x000e640000001000 */
[----:B-1----:R-:W-:-:S04]  /*9b60*/  FFMA R4, R3, R0, -1 ;  /* 0xbf80000003047423 */ /* 0x002fc80000000000 */
[----:B------:R-:W-:-:S04]  /*9b70*/  FADD.FTZ R5, -R4, -RZ ;  /* 0x800000ff04057221 */ /* 0x000fc80000010100 */
[----:B------:R-:W-:-:S07]  /*9b80*/  FFMA R5, R0, R5, R0 ;  /* 0x0000000500057223 */ /* 0x000fce0000000000 */
.L_x_57:
[----:B------:R-:W-:Y:S05]  /*9b90*/  BSYNC B1 ;  /* 0x0000000000017941 */ /* 0x000fea0003800000 */
.L_x_55:
[----:B------:R-:W-:Y:S01]  /*9ba0*/  FSETP.GEU.AND P0, PT, |R3|, 1.175494350822287508e-38, PT ;  /* 0x008000000300780b */ /* 0x000fe20003f0e200 */
[----:B------:R-:W-:-:S12]  /*9bb0*/  ULDC UR4, c[0x0][0x600] ;  /* 0x0001800000047ab9 */ /* 0x000fd80000000800 */
[----:B------:R-:W-:-:S04]  /*9bc0*/  @!P0 FMUL R3, R3, 16777216 ;  /* 0x4b80000003038820 */ /* 0x000fc80000400000 */
[----:B------:R-:W1:Y:S02]  /*9bd0*/  MUFU.LG2 R0, R3 ;  /* 0x0000000300007308 */ /* 0x000e640000000c00 */
[----:B-1----:R-:W-:-:S04]  /*9be0*/  @!P0 FADD R0, R0, -24 ;  /* 0xc1c0000000008421 */ /* 0x002fc80000000000 */
[----:B------:R-:W-:-:S04]  /*9bf0*/  FMUL R0, R0, 0.69314718246459960938 ;  /* 0x3f31721800007820 */ /* 0x000fc80000400000 */
[----:B------:R-:W-:-:S07]  /*9c00*/  FFMA R7, R11, UR4, R0 ;  /* 0x000000040b077c23 */ /* 0x000fce0008000000 */
.L_x_54:
[----:B------:R-:W-:Y:S05]  /*9c10*/  BSYNC B0 ;  /* 0x0000000000007941 */ /* 0x000fea0003800000 */
.L_x_53:
[----:B------:R-:W-:Y:S01]  /*9c20*/  FSETP.NE.AND P0, PT, R21, -R24, PT ;  /* 0x800000181500720b */ /* 0x000fe20003f05000 */
[----:B------:R-:W-:Y:S01]  /*9c30*/  ULDC UR4, c[0x0][0x608] ;  /* 0x0001820000047ab9 */ /* 0x000fe20000000800 */
[----:B------:R-:W-:Y:S01]  /*9c40*/  BSSY B0, `(.L_x_58) ;  /* 0x0000051000007945 */ /* 0x000fe20003800000 */
[----:B------:R-:W-:-:S04]  /*9c50*/  FMUL R5, R5, UR4 ;  /* 0x0000000405057c20 */ /* 0x000fc80008400000 */
        /* <DEDUP_REMOVED lines=56> */
[----:B------:R-:W-:Y:S06]  /*9fe0*/  @!P0 BRA `(.L_x_59) ;  /* 0x0000000000588947 */ /* 0x000fec0003800000 */
[----:B------:R-:W-:Y:S01]  /*9ff0*/  VIADD R0, R6, 0x1800000 ;  /* 0x0180000006007836 */ /* 0x000fe20000000000 */
[----:B------:R-:W-:Y:S04]  /*a000*/  BSSY B1, `(.L_x_60) ;  /* 0x000000d000017945 */ /* 0x000fe80003800000 */
[----:B------:R-:W-:-:S04]  /*a010*/  LOP3.LUT R0, R0, 0x7f800000, RZ, 0xc0, !PT ;  /* 0x7f80000000007812 */ /* 0x000fc800078ec0ff */
[----:B------:R-:W-:-:S13]  /*a020*/  ISETP.GT.U32.AND P0, PT, R0, 0x1ffffff, PT ;  /* 0x01ffffff0000780c */ /* 0x000fda0003f04070 */
[----:B------:R-:W-:Y:S05]  /*a030*/  @P0 BRA `(.L_x_61) ;  /* 0x0000000000140947 */ /* 0x000fea0003800000 */
[----:B------:R-:W-:Y:S02]  /*a040*/  MOV R3, R6 ;  /* 0x0000000600037202 */ /* 0x000fe40000000f00 */
[----:B------:R-:W-:-:S07]  /*a050*/  MOV R20, 0xa070 ;  /* 0x0000a07000147802 */ /* 0x000fce0000000f00 */
[----:B------:R-:W-:Y:S05]  /*a060*/  CALL.REL.NOINC `($__internal_0_$__cuda_sm20_rcp_rn_f32_slowpath) ;  /* 0x0000004c00e47944 */ /* 0x000fea0003c00000 */
[----:B------:R-:W-:Y:S01]  /*a070*/  MOV R8, R0 ;  /* 0x0000000000087202 */ /* 0x000fe20000000f00 */
[----:B------:R-:W-:Y:S06]  /*a080*/  BRA `(.L_x_62) ;  /* 0x0000000000107947 */ /* 0x000fec0003800000 */
.L_x_61:
[----:B------:R-:W1:Y:S02]  /*a090*/  MUFU.RCP R3, R6 ;  /* 0x0000000600037308 */ /* 0x000e640000001000 */
[----:B-1----:R-:W-:-:S04]  /*a0a0*/  FFMA R0, R6, R3, -1 ;  /* 0xbf80000006007423 */ /* 0x002fc80000000003 */
[----:B------:R-:W-:-:S04]  /*a0b0*/  FADD.FTZ R0, -R0, -RZ ;  /* 0x800000ff00007221 */ /* 0x000fc80000010100 */
[----:B------:R-:W-:-:S07]  /*a0c0*/  FFMA R8, R3, R0, R3 ;  /* 0x0000000003087223 */ /* 0x000fce0000000003 */
.L_x_62:
[----:B------:R-:W-:Y:S05]  /*a0d0*/  BSYNC B1 ;  /* 0x0000000000017941 */ /* 0x000fea0003800000 */
.L_x_60:
[----:B------:R-:W-:Y:S01]  /*a0e0*/  FSETP.GEU.AND P0, PT, |R6|, 1.175494350822287508e-38, PT ;  /* 0x008000000600780b */ /* 0x000fe20003f0e200 */
[----:B------:R-:W-:-:S12]  /*a0f0*/  ULDC UR4, c[0x0][0x600] ;  /* 0x0001800000047ab9 */ /* 0x000fd80000000800 */
[----:B------:R-:W-:-:S04]  /*a100*/  @!P0 FMUL R6, R6, 16777216 ;  /* 0x4b80000006068820 */ /* 0x000fc80000400000 */
[----:B------:R-:W1:Y:S02]  /*a110*/  MUFU.LG2 R0, R6 ;  /* 0x0000000600007308 */ /* 0x000e640000000c00 */
[----:B-1----:R-:W-:-:S04]  /*a120*/  @!P0 FADD R0, R0, -24 ;  /* 0xc1c0000000008421 */ /* 0x002fc80000000000 */
[----:B------:R-:W-:-:S04]  /*a130*/  FMUL R9, R0, 0.69314718246459960938 ;  /* 0x3f31721800097820 */ /* 0x000fc80000400000 */
[----:B------:R-:W-:-:S07]  /*a140*/  FFMA R9, R12, UR4, R9 ;  /* 0x000000040c097c23 */ /* 0x000fce0008000009 */
.L_x_59:
[----:B------:R-:W-:Y:S05]  /*a150*/  BSYNC B0 ;  /* 0x0000000000007941 */ /* 0x000fea0003800000 */
.L_x_58:
[----:B------:R-:W-:Y:S01]  /*a160*/  R2UR UR7, R10 ;  /* 0x000000000a0772ca */ /* 0x000fe200000e0000 */
[----:B------:R-:W-:Y:S01]  /*a170*/  ULDC UR4, c[0x0][0x608] ;  /* 0x0001820000047ab9 */ /* 0x000fe20000000800 */
[----:B------:R-:W-:Y:S01]  /*a180*/  R2UR UR5, R19 ;  /* 0x00000000130572ca */ /* 0x000fe200000e0000 */
[----:B------:R-:W-:Y:S01]  /*a190*/  FMUL R8, R8, UR4 ;  /* 0x0000000408087c20 */ /* 0x000fe20008400000 */
[----:B------:R-:W-:Y:S02]  /*a1a0*/  SHF.L.U32 R0, R23, 0x1f, RZ ;  /* 0x0000001f17007819 */ /* 0x000fe400000006ff */
[----:B------:R-:W-:Y:S01]  /*a1b0*/  R2UR UR6, R173 ;  /* 0x00000000ad0672ca */ /* 0x000fe200000e0000 */
[-C--:B------:R-:W-:Y:S01]  /*a1c0*/  FMUL R154, R154, R8.reuse ;  /* 0x000000089a9a7220 */ /* 0x080fe20000400000 */
[-C--:B------:R-:W-:Y:S01]  /*a1d0*/  FMUL R155, R155, R8.reuse ;  /* 0x000000089b9b7220 */ /* 0x080fe20000400000 */
[-C--:B------:R-:W-:Y:S01]  /*a1e0*/  FMUL R158, R158, R8.reuse ;  /* 0x000000089e9e7220 */ /* 0x080fe20000400000 */
[-C--:B------:R-:W-:Y:S01]  /*a1f0*/  FMUL R159, R159, R8.reuse ;  /* 0x000000089f9f7220 */ /* 0x080fe20000400000 */
[-C--:B------:R-:W-:Y:S01]  /*a200*/  FMUL R162, R162, R8.reuse ;  /* 0x00000008a2a27220 */ /* 0x080fe20000400000 */
[-C--:B------:R-:W-:Y:S01]  /*a210*/  FMUL R163, R163, R8.reuse ;  /* 0x00000008a3a37220 */ /* 0x080fe20000400000 */
[----:B------:R-:W1:Y:S01]  /*a220*/  SYNCS.PHASECHK.TRANS64.TRYWAIT P1, [UR7+0x8], R0 ;  /* 0x00000800ff0075a7 */ /* 0x000e620008020147 */
[-C--:B------:R-:W-:Y:S01]  /*a230*/  FMUL R166, R166, R8.reuse ;  /* 0x00000008a6a67220 */ /* 0x080fe20000400000 */
[----:B------:R-:W-:Y:S01]  /*a240*/  UISETP.NE.AND UP0, UPT, UR5, 0x1, UPT ;  /* 0x000000010500788c */ /* 0x000fe2000bf05270 */
[-C--:B------:R-:W-:Y:S01]  /*a250*/  FMUL R167, R167, R8.reuse ;  /* 0x00000008a7a77220 */ /* 0x080fe20000400000 */
[----:B------:R-:W-:Y:S01]  /*a260*/  UISETP.NE.AND UP1, UPT, UR5, 0x2, UPT ;  /* 0x000000020500788c */ /* 0x000fe2000bf25270 */
        /* <DEDUP_REMOVED lines=8> */
[----:B------:R-:W-:Y:S01]  /*a2f0*/  @!UP0 ULOP3.LUT UP2, URZ, UR61, 0x2, URZ, 0xc0, !UPT ;  /* 0x000000023d3f8892 */ /* 0x000fe2000f84c03f */
[-C--:B------:R-:W-:Y:S01]  /*a300*/  FMUL R122, R122, R8.reuse ;  /* 0x000000087a7a7220 */ /* 0x080fe20000400000 */
[----:B------:R-:W-:Y:S01]  /*a310*/  @!UP0 ULOP3.LUT UR61, UR61, 0x1, URZ, 0xc0, !UPT ;  /* 0x000000013d3d8892 */ /* 0x000fe2000f8ec03f */
[-C--:B------:R-:W-:Y:S01]  /*a320*/  FMUL R123, R123, R8.reuse ;  /* 0x000000087b7b7220 */ /* 0x080fe20000400000 */
[----:B------:R-:W-:Y:S01]  /*a330*/  @!UP0 USEL UR4, URZ, 0x1, UP2 ;  /* 0x000000013f048887 */ /* 0x000fe20009000000 */
[-C--:B------:R-:W-:Y:S01]  /*a340*/  FMUL R126, R126, R8.reuse ;  /* 0x000000087e7e7220 */ /* 0x080fe20000400000 */
[----:B------:R-:W-:Y:S01]  /*a350*/  @!UP1 UIADD3 UR5, UR61, 0x1, URZ ;  /* 0x000000013d059890 */ /* 0x000fe2000fffe03f */
[-C--:B------:R-:W-:Y:S01]  /*a360*/  FMUL R127, R127, R8.reuse ;  /* 0x000000087f7f7220 */ /* 0x080fe20000400000 */
[----:B------:R-:W-:Y:S01]  /*a370*/  @!UP0 ULOP3.LUT UR6, UR6, UR4, URZ, 0x3c, !UPT ;  /* 0x0000000406068292 */ /* 0x000fe2000f8e3c3f */
[-C--:B------:R-:W-:Y:S01]  /*a380*/  FMUL R130, R130, R8.reuse ;  /* 0x0000000882827220 */ /* 0x080fe20000400000 */
[----:B------:R-:W-:Y:S01]  /*a390*/  @!UP1 UISETP.GT.U32.AND UP2, UPT, UR5, 0x1, UPT ;  /* 0x000000010500988c */ /* 0x000fe2000bf44070 */
[-C--:B------:R-:W-:Y:S01]  /*a3a0*/  FMUL R131, R131, R8.reuse ;  /* 0x0000000883837220 */ /* 0x080fe20000400000 */
[----:B------:R-:W-:Y:S01]  /*a3b0*/  @!UP1 ULOP3.LUT UR61, UR61, 0x1, URZ, 0xc, !UPT ;  /* 0x000000013d3d9892 */ /* 0x000fe2000f8e0c3f */
[-C--:B------:R-:W-:Y:S01]  /*a3c0*/  FMUL R134, R134, R8.reuse ;  /* 0x0000000886867220 */ /* 0x080fe20000400000 */
[----:B------:R-:W-:Y:S01]  /*a3d0*/  @!UP1 USEL UR4, URZ, 0x1, !UP2 ;  /* 0x000000013f049887 */ /* 0x000fe2000d000000 */
[-C--:B------:R-:W-:Y:S01]  /*a3e0*/  FMUL R135, R135, R8.reuse ;  /* 0x0000000887877220 */ /* 0x080fe20000400000 */
[-C--:B------:R-:W-:Y:S01]  /*a3f0*/  FMUL R106, R106, R8.reuse ;  /* 0x000000086a6a7220 */ /* 0x080fe20000400000 */
[-C--:B------:R-:W-:Y:S01]  /*a400*/  FMUL R107, R107, R8.reuse ;  /* 0x000000086b6b7220 */ /* 0x080fe20000400000 */
[----:B------:R-:W-:Y:S01]  /*a410*/  @!UP1 ULOP3.LUT UR6, UR6, UR4, URZ, 0x3c, !UPT ;  /* 0x0000000406069292 */ /* 0x000fe2000f8e3c3f */
[-C--:B------:R-:W-:Y:S01]  /*a420*/  FMUL R110, R110, R8.reuse ;  /* 0x000000086e6e7220 */ /* 0x080fe20000400000 */
[-C--:B------:R-:W-:Y:S01]  /*a430*/  FMUL R111, R111, R8.reuse ;  /* 0x000000086f6f7220 */ /* 0x080fe20000400000 */
[-C--:B------:R-:W-:Y:S01]  /*a440*/  FMUL R114, R114, R8.reuse ;  /* 0x0000000872727220 */ /* 0x080fe20000400000 */
[-C--:B------:R-:W-:Y:S01]  /*a450*/  FMUL R115, R115, R8.reuse ;  /* 0x0000000873737220 */ /* 0x080fe20000400000 */
[-C--:B------:R-:W-:Y:S01]  /*a460*/  FMUL R118, R118, R8.reuse ;  /* 0x0000000876767220 */ /* 0x080fe20000400000 */
[----:B------:R-:W-:Y:S01]  /*a470*/  MOV R173, UR6 ;  /* 0x0000000600ad7c02 */ /* 0x000fe20008000f00 */
[-C--:B------:R-:W-:Y:S01]  /*a480*/  FMUL R119, R119, R8.reuse ;  /* 0x0000000877777220 */ /* 0x080fe20000400000 */
[----:B------:R-:W-:Y:S01]  /*a490*/  LOP3.LUT P0, RZ, R2, 0x3, RZ, 0xc0, !PT ;  /* 0x0000000302ff7812 */ /* 0x000fe2000780c0ff */
        /* <DEDUP_REMOVED lines=8> */
[----:B-1----:R-:W-:Y:S06]  /*a520*/  @!P1 BRA `(.L_x_63) ;  /* 0x0000004400b89947 */ /* 0x002fec0003800000 */
.L_x_138:
[----:B------:R-:W-:Y:S04]  /*a530*/  BSSY B0, `(.L_x_64) ;  /* 0x000001e000007945 */ /* 0x000fe80003800000 */
[----:B------:R-:W-:Y:S05]  /*a540*/  @P0 BRA `(.L_x_65) ;  /* 0x0000000000700947 */ /* 0x000fea0003800000 */
[----:B------:R-:W2:Y:S01]  /*a550*/  LDC R6, c[0x0][0xa10] ;  /* 0x00028400ff067b82 */ /* 0x000ea20000000800 */
[----:B------:R-:W-:Y:S01]  /*a560*/  R2UR UR4, R170 ;  /* 0x00000000aa0472ca */ /* 0x000fe200000e0000 */
[----:B------:R-:W-:Y:S01]  /*a570*/  ULDC.64 UR6, c[0x0][0x208] ;  /* 0x0000820000067ab9 */ /* 0x000fe20000000a00 */
[----:B------:R-:W-:Y:S02]  /*a580*/  R2UR UR5, R172 ;  /* 0x00000000ac0572ca */ /* 0x000fe400000e0000 */
[----:B-1----:R-:W-:Y:S02]  /*a590*/  LOP3.LUT R0, R2, 0x60, RZ, 0xc0, !PT ;  /* 0x0000006002007812 */ /* 0x002fe400078ec0ff */
[----:B------:R-:W-:Y:S01]  /*a5a0*/  SHF.R.U32.HI R3, RZ, 0x2, R2 ;  /* 0x00000002ff037819 */ /* 0x000fe20000011602 */
[----:B------:R-:W1:Y:S01]  /*a5b0*/  LDC.64 R4, c[0x0][0x688] ;  /* 0x0001a200ff047b82 */ /* 0x000e620000000a00 */
[----:B------:R-:W-:Y:S02]  /*a5c0*/  SHF.R.U32.HI R0, RZ, 0x5, R0 ;  /* 0x00000005ff007819 */ /* 0x000fe40000011600 */
[----:B------:R-:W-:-:S03]  /*a5d0*/  LOP3.LUT R3, R3, 0x7, RZ, 0xc0, !PT ;  /* 0x0000000703037812 */ /* 0x000fc600078ec0ff */
[----:B------:R-:W-:Y:S01]  /*a5e0*/  IADD3 R11, RZ, -UR4, RZ ;  /* 0x80000004ff0b7c10 */ /* 0x000fe2000fffe0ff */
[----:B------:R-:W-:Y:S01]  /*a5f0*/  IMAD.SHL.U32 R0, R0, 0x10, RZ ;  /* 0x0000001000007824 */ /* 0x000fe200078e00ff */
[----:B------:R-:W-:-:S04]  /*a600*/  USHF.L.U32 UR4, UR60, 0x6, URZ ;  /* 0x000000063c047899 */ /* 0x000fc8000800063f */
[----:B------:R-:W-:Y:S01]  /*a610*/  LOP3.LUT R3, R0, 0xfffffff0, R3, 0xe2, !PT ;  /* 0xfffffff000037812 */ /* 0x000fe200078ee203 */
[----:B--2---:R-:W-:-:S03]  /*a620*/  IMAD R11, R6, R11, UR5 ;  /* 0x00000005060b7e24 */ /* 0x004fc6000f8e020b */
[----:B------:R-:W-:-:S04]  /*a630*/  IADD3 R6, R3, UR4, RZ ;  /* 0x0000000403067c10 */ /* 0x000fc8000fffe0ff */
[C---:B------:R-:W-:Y:S01]  /*a640*/  IADD3 R0, R6.reuse, 0x8, RZ ;  /* 0x0000000806007810 */ /* 0x040fe20007ffe0ff */
[----:B-1----:R-:W-:Y:S01]  /*a650*/  IMAD R4, R11, R4, UR4 ;  /* 0x000000040b047e24 */ /* 0x002fe2000f8e0204 */
[----:B------:R-:W-:Y:S02]  /*a660*/  ULDC UR4, c[0x0][0x288] ;  /* 0x0000a20000047ab9 */ /* 0x000fe40000000800 */
[----:B------:R-:W-:Y:S01]  /*a670*/  ISETP.GE.U32.AND P0, PT, R6, UR4, PT ;  /* 0x0000000406007c0c */ /* 0x000fe2000bf06070 */
[----:B------:R-:W-:Y:S01]  /*a680*/  IMAD R4, R5, UR36, R4 ;  /* 0x0000002405047c24 */ /* 0x000fe2000f8e0204 */
[----:B------:R-:W-:Y:S01]  /*a690*/  ISETP.GE.U32.AND P1, PT, R0, UR4, PT ;  /* 0x0000000400007c0c */ /* 0x000fe2000bf26070 */
[----:B------:R-:W-:-:S03]  /*a6a0*/  ULDC.64 UR4, c[0x0][0x680] ;  /* 0x0001a00000047ab9 */ /* 0x000fc60000000a00 */
[----:B------:R-:W-:-:S04]  /*a6b0*/  IADD3 R3, P2, R3, R4, RZ ;  /* 0x0000000403037210 */ /* 0x000fc80007f5e0ff */
[----:B------:R-:W-:Y:S02]  /*a6c0*/  LEA.HI.X.SX32 R0, R4, RZ, 0x1, P2 ;  /* 0x000000ff04007211 */ /* 0x000fe400010f0eff */
[----:B------:R-:W-:-:S04]  /*a6d0*/  LEA R4, P2, R3, UR4, 0x2 ;  /* 0x0000000403047c11 */ /* 0x000fc8000f8410ff */
[----:B------:R-:W-:-:S05]  /*a6e0*/  LEA.HI.X R5, R3, UR5, R0, 0x2, P2 ;  /* 0x0000000503057c11 */ /* 0x000fca00090f1400 */
[----:B------:R2:W-:Y:S04]  /*a6f0*/  @!P0 STG.E desc[UR6][R4.64], R7 ;  /* 0x0000000704008986 */ /* 0x0005e8000c101906 */
[----:B------:R2:W-:Y:S02]  /*a700*/  @!P1 STG.E desc[UR6][R4.64+0x20], R9 ;  /* 0x0000200904009986 */ /* 0x0005e4000c101906 */
.L_x_65:
[----:B------:R-:W-:Y:S05]  /*a710*/  BSYNC B0 ;  /* 0x0000000000007941 */ /* 0x000fea0003800000 */
.L_x_64:
[----:B------:R-:W-:Y:S01]  /*a720*/  ULDC.64 UR4, c[0x0][0x730] ;  /* 0x0001cc0000047ab9 */ /* 0x000fe20000000a00 */
[-C--:B------:R-:W-:Y:S01]  /*a730*/  FMUL R74, R74, R8.reuse ;  /* 0x000000084a4a7220 */ /* 0x080fe20000400000 */
[----:B------:R-:W-:Y:S01]  /*a740*/  ISETP.NE.U32.AND P0, PT, RZ, UR4, PT ;  /* 0x00000004ff007c0c */ /* 0x000fe2000bf05070 */
[-C--:B------:R-:W-:Y:S01]  /*a750*/  FMUL R75, R75, R8.reuse ;  /* 0x000000084b4b7220 */ /* 0x080fe20000400000 */
[-C--:B------:R-:W-:Y:S01]  /*a760*/  FMUL R78, R78, R8.reuse ;  /* 0x000000084e4e7220 */ /* 0x080fe20000400000 */
[-C--:B------:R-:W-:Y:S01]  /*a770*/  FMUL R79, R79, R8.reuse ;  /* 0x000000084f4f7220 */ /* 0x080fe20000400000 */
[----:B------:R-:W-:Y:S01]  /*a780*/  ISETP.NE.AND.EX P0, PT, RZ, UR5, PT, P0 ;  /* 0x00000005ff007c0c */ /* 0x000fe2000bf05300 */
        /* <DEDUP_REMOVED lines=12> */
[----:B------:R-:W-:Y:S06]  /*a850*/  @P0 BRA `(.L_x_66) ;  /* 0x0000000000280947 */ /* 0x000fec0003800000 */
[----:B------:R-:W-:Y:S02]  /*a860*/  ULDC.64 UR4, c[0x0][0x728] ;  /* 0x0001ca0000047ab9 */ /* 0x000fe40000000a00 */
[----:B------:R-:W-:-:S04]  /*a870*/  ISETP.NE.U32.AND P0, PT, RZ, UR4, PT ;  /* 0x00000004ff007c0c */ /* 0x000fc8000bf05070 */
[----:B------:R-:W-:-:S13]  /*a880*/  ISETP.NE.AND.EX P0, PT, RZ, UR5, PT, P0 ;  /* 0x00000005ff007c0c */ /* 0x000fda000bf05300 */
[----:B------:R-:W-:Y:S05]  /*a890*/  @!P0 BRA `(.L_x_67) ;  /* 0x0000000000108947 */ /* 0x000fea0003800000 */
[----:B--2---:R-:W2:Y:S01]  /*a8a0*/  LDC.64 R4, c[0x0][0x728] ;  /* 0x0001ca00ff047b82 */ /* 0x004ea20000000a00 */
[----:B------:R-:W-:Y:S02]  /*a8b0*/  ULDC.64 UR4, c[0x0][0x208] ;  /* 0x0000820000047ab9 */ /* 0x000fe40000000a00 */
[----:B--2---:R3:W5:Y:S01]  /*a8c0*/  LDG.E R171, desc[UR4][R4.64] ;  /* 0x0000000404ab7981 */ /* 0x004762000c1e1900 */
[----:B------:R-:W-:Y:S05]  /*a8d0*/  BRA `(.L_x_66) ;  /* 0x0000000000087947 */ /* 0x000fea0003800000 */
.L_x_67:
[----:B------:R-:W-:Y:S02]  /*a8e0*/  ULDC UR4, c[0x0][0x720] ;  /* 0x0001c80000047ab9 */ /* 0x000fe40000000800 */
[----:B------:R-:W-:-:S07]  /*a8f0*/  MOV R171, UR4 ;  /* 0x0000000400ab7c02 */ /* 0x000fce0008000f00 */
.L_x_66:
[----:B-1----:R-:W-:-:S04]  /*a900*/  MOV R0, RZ ;  /* 0x000000ff00007202 */ /* 0x002fc80000000f00 */
[----:B------:R-:W-:-:S13]  /*a910*/  LOP3.LUT P0, RZ, R0, 0x1bf, RZ, 0xc0, !PT ;  /* 0x000001bf00ff7812 */ /* 0x000fda000780c0ff */
[----:B------:R-:W-:Y:S05]  /*a920*/  @!P0 BRA `(.L_x_68) ;  /* 0x0000000000408947 */ /* 0x000fea0003800000 */
[----:B------:R-:W-:Y:S01]  /*a930*/  MOV R14, 0x0 ;  /* 0x00000000000e7802 */ /* 0x000fe20000000f00 */
[----:B------:R-:W-:Y:S01]  /*a940*/  ULDC.64 UR4, c[0x4][0x70] ;  /* 0x01001c0000047ab9 */ /* 0x000fe20000000a00 */
[----:B------:R-:W-:Y:S01]  /*a950*/  ULDC.64 UR6, c[0x4][0x8] ;  /* 0x0100020000067ab9 */ /* 0x000fe20000000a00 */
[----:B--23--:R-:W-:Y:S01]  /*a960*/  MOV R4, UR4 ;  /* 0x0000000400047c02 */ /* 0x00cfe20008000f00 */
[----:B------:R-:W-:Y:S01]  /*a970*/  IMAD.U32 R5, RZ, RZ, UR5 ;  /* 0x00000005ff057e24 */ /* 0x000fe2000f8e00ff */
[----:B------:R-:W-:Y:S01]  /*a980*/  ULDC.64 UR4, c[0x4][0x78] ;  /* 0x01001e0000047ab9 */ /* 0x000fe20000000a00 */
[----:B------:R-:W1:Y:S01]  /*a990*/  LDC.64 R14, c[0x4][R14] ;  /* 0x010000000e0e7b82 */ /* 0x000e620000000a00 */
[----:B------:R-:W-:Y:S01]  /*a9a0*/  MOV R6, UR4 ;  /* 0x0000000400067c02 */ /* 0x000fe20008000f00 */
[----:B------:R-:W-:Y:S01]  /*a9b0*/  IMAD.MOV.U32 R8, RZ, RZ, 0x70 ;  /* 0x00000070ff087424 */ /* 0x000fe200078e00ff */
[----:B------:R-:W-:Y:S02]  /*a9c0*/  MOV R7, UR5 ;  /* 0x0000000500077c02 */ /* 0x000fe40008000f00 */
[----:B------:R-:W-:-:S02]  /*a9d0*/  MOV R10, UR6 ;  /* 0x00000006000a7c02 */ /* 0x000fc40008000f00 */
[----:B------:R-:W-:Y:S02]  /*a9e0*/  MOV R11, UR7 ;  /* 0x00000007000b7c02 */ /* 0x000fe40008000f00 */
[----:B------:R-:W-:Y:S02]  /*a9f0*/  MOV R12, 0x1 ;  /* 0x00000001000c7802 */ /* 0x000fe40000000f00 */
[----:B------:R-:W-:-:S07]  /*aa00*/  MOV R13, RZ ;  /* 0x000000ff000d7202 */ /* 0x000fce0000000f00 */
[----:B------:R-:W-:-:S07]  /*aa10*/  LEPC R20, `(.L_x_68) ;  /* 0x000000001014794e */ /* 0x000fce0000000000 */
[----:B-1---5:R-:W-:Y:S05]  /*aa20*/  CALL.ABS.NOINC R14 ;  /* 0x000000000e007343 */ /* 0x022fea0003c00000 */
.L_x_68:
[----:B------:R-:W-:Y:S02]  /*aa30*/  R2UR UR4, R19 ;  /* 0x00000000130472ca */ /* 0x000fe400000e0000 */
[----:B------:R-:W-:-:S11]  /*aa40*/  MOV R24, UR38 ;  /* 0x0000002600187c02 */ /* 0x000fd60008000f00 */
[----:B------:R-:W-:-:S05]  /*aa50*/  MOV R3, UR4 ;  /* 0x0000000400037c02 */ /* 0x000fca0008000f00 */
[----:B------:R-:W-:-:S04]  /*aa60*/  IMAD R24, R3, 0x2200, R24 ;  /* 0x0000220003187824 */ /* 0x000fc800078e0218 */
[----:B------:R-:W-:-:S05]  /*aa70*/  VIADD R25, R24, 0x2ee00 ;  /* 0x0002ee0018197836 */ /* 0x000fca0000000000 */
[----:B------:R-:W-:-:S13]  /*aa80*/  LOP3.LUT P0, RZ, R25, 0x1b0, RZ, 0xc0, !PT ;  /* 0x000001b019ff7812 */ /* 0x000fda000780c0ff */
[----:B------:R-:W-:Y:S05]  /*aa90*/  @!P0 BRA `(.L_x_69) ;  /* 0x0000000000408947 */ /* 0x000fea0003800000 */
[----:B------:R-:W-:Y:S01]  /*aaa0*/  MOV R14, 0x0 ;  /* 0x00000000000e7802 */ /* 0x000fe20000000f00 */
[----:B------:R-:W-:Y:S01]  /*aab0*/  ULDC.64 UR4, c[0x4][0x70] ;  /* 0x01001c0000047ab9 */ /* 0x000fe20000000a00 */
[----:B------:R-:W-:Y:S01]  /*aac0*/  ULDC.64 UR6, c[0x4][0x78] ;  /* 0x01001e0000067ab9 */ /* 0x000fe20000000a00 */
[----:B--23--:R-:W-:Y:S02]  /*aad0*/  MOV R4, UR4 ;  /* 0x0000000400047c02 */ /* 0x00cfe40008000f00 */
[----:B------:R-:W-:Y:S01]  /*aae0*/  MOV R5, UR5 ;  /* 0x0000000500057c02 */ /* 0x000fe20008000f00 */
[----:B------:R-:W1:Y:S01]  /*aaf0*/  LDC.64 R14, c[0x4][R14] ;  /* 0x010000000e0e7b82 */ /* 0x000e620000000a00 */
[----:B------:R-:W-:Y:S01]  /*ab00*/  ULDC.64 UR4, c[0x4][0x10] ;  /* 0x0100040000047ab9 */ /* 0x000fe20000000a00 */
[----:B------:R-:W-:Y:S01]  /*ab10*/  MOV R6, UR6 ;  /* 0x0000000600067c02 */ /* 0x000fe20008000f00 */
[----:B------:R-:W-:Y:S01]  /*ab20*/  IMAD.U32 R10, RZ, RZ, UR4 ;  /* 0x00000004ff0a7e24 */ /* 0x000fe2000f8e00ff */
[----:B------:R-:W-:-:S02]  /*ab30*/  MOV R7, UR7 ;  /* 0x0000000700077c02 */ /* 0x000fc40008000f00 */
[----:B------:R-:W-:Y:S02]  /*ab40*/  MOV R11, UR5 ;  /* 0x00000005000b7c02 */ /* 0x000fe40008000f00 */
[----:B------:R-:W-:Y:S02]  /*ab50*/  MOV R8, 0x70 ;  /* 0x0000007000087802 */ /* 0x000fe40000000f00 */
[----:B------:R-:W-:Y:S02]  /*ab60*/  MOV R12, 0x1 ;  /* 0x00000001000c7802 */ /* 0x000fe40000000f00 */
[----:B------:R-:W-:-:S07]  /*ab70*/  MOV R13, RZ ;  /* 0x000000ff000d7202 */ /* 0x000fce0000000f00 */
[----:B------:R-:W-:-:S07]  /*ab80*/  LEPC R20, `(.L_x_69) ;  /* 0x000000001014794e */ /* 0x000fce0000000000 */
[----:B-1---5:R-:W-:Y:S05]  /*ab90*/  CALL.ABS.NOINC R14 ;  /* 0x000000000e007343 */ /* 0x022fea0003c00000 */
.L_x_69:
[C---:B------:R-:W-:Y:S01]  /*aba0*/  IMAD.SHL.U32 R0, R2.reuse, 0x10, RZ ;  /* 0x0000001002007824 */ /* 0x040fe200078e00ff */
[----:B------:R-:W-:Y:S01]  /*abb0*/  SHF.L.U32 R3, R2, 0x5, RZ ;  /* 0x0000000502037819 */ /* 0x000fe200000006ff */
[----:B------:R-:W-:Y:S01]  /*abc0*/  ULDC.64 UR4, c[0x0][0x730] ;  /* 0x0001cc0000047ab9 */ /* 0x000fe20000000a00 */
[----:B--23--:R-:W-:Y:S02]  /*abd0*/  SHF.R.U32.HI R5, RZ, 0x1, R2 ;  /* 0x00000001ff057819 */ /* 0x00cfe40000011602 */
[----:B------:R-:W-:Y:S02]  /*abe0*/  LOP3.LUT R0, R0, 0x600, RZ, 0xc0, !PT ;  /* 0x0000060000007812 */ /* 0x000fe400078ec0ff */
[----:B------:R-:W-:Y:S02]  /*abf0*/  LOP3.LUT R4, R3, 0xc0, RZ, 0xc0, !PT ;  /* 0x000000c003047812 */ /* 0x000fe400078ec0ff */
[----:B------:R-:W-:Y:S02]  /*ac00*/  LOP3.LUT R0, R0, 0x20, R3, 0xf8, !PT ;  /* 0x0000002000007812 */ /* 0x000fe400078ef803 */
[----:B------:R-:W-:-:S02]  /*ac10*/  LOP3.LUT R5, R4, 0x8, R5, 0xf8, !PT ;  /* 0x0000000804057812 */ /* 0x000fc400078ef805 */
[----:B------:R-:W-:Y:S02]  /*ac20*/  LOP3.LUT R4, R0, 0x100, R3, 0xf8, !PT ;  /* 0x0000010000047812 */ /* 0x000fe400078ef803 */
[----:B------:R-:W-:Y:S02]  /*ac30*/  LOP3.LUT R0, R2, 0x7f, RZ, 0xc0, !PT ;  /* 0x0000007f02007812 */ /* 0x000fe400078ec0ff */
[----:B------:R-:W-:Y:S01]  /*ac40*/  ISETP.NE.U32.AND P0, PT, RZ, UR4, PT ;  /* 0x00000004ff007c0c */ /* 0x000fe2000bf05070 */
[----:B------:R-:W-:Y:S01]  /*ac50*/  ULDC UR4, c[0x0][0x720] ;  /* 0x0001c80000047ab9 */ /* 0x000fe20000000800 */
[----:B------:R-:W-:Y:S02]  /*ac60*/  IADD3 R0, R0, 0x1f, RZ ;  /* 0x0000001f00007810 */ /* 0x000fe40007ffe0ff */
[----:B------:R-:W-:Y:S02]  /*ac70*/  SHF.L.U32 R6, R2, 0x2, RZ ;  /* 0x0000000202067819 */ /* 0x000fe400000006ff */
[----:B------:R-:W-:-:S02]  /*ac80*/  ISETP.NE.AND.EX P0, PT, RZ, UR5, PT, P0 ;  /* 0x00000005ff007c0c */ /* 0x000fc4000bf05300 */
[----:B------:R-:W-:Y:S02]  /*ac90*/  ISETP.GT.U32.AND P1, PT, R0, 0x3e, PT ;  /* 0x0000003e0000780c */ /* 0x000fe40003f24070 */
[----:B------:R-:W-:Y:S02]  /*aca0*/  LOP3.LUT R5, R5, 0x18, R6, 0x78, !PT ;  /* 0x0000001805057812 */ /* 0x000fe400078e7806 */
[----:B-----5:R-:W-:Y:S02]  /*acb0*/  FSEL R3, R171, UR4, !P0 ;  /* 0x00000004ab037c08 */ /* 0x020fe4000c000000 */
[----:B------:R-:W-:Y:S02]  /*acc0*/  LOP3.LUT R0, R4, R5, RZ, 0xfc, !PT ;  /* 0x0000000504007212 */ /* 0x000fe400078efcff */
        /* <DEDUP_REMOVED lines=17> */
[----:B------:R-:W-:Y:S01]  /*ade0*/  MOV R20, 0x20 ;  /* 0x0000002000147802 */ /* 0x000fe20000000f00 */
        /* <DEDUP_REMOVED lines=96> */
[----:B------:R-:W-:Y:S01]  /*b3f0*/  F2FP.F16.F32.PACK_AB R5, R6, R5 ;  /* 0x000000050605723e */ /* 0x000fe200000000ff */
[----:B------:R-:W-:Y:S01]  /*b400*/  IMAD R25, R0, 0x2, R25 ;  /* 0x0000000200197824 */ /* 0x000fe200078e0219 */
[----:B------:R-:W-:-:S02]  /*b410*/  F2FP.F16.F32.PACK_AB R7, R8, R7 ;  /* 0x000000070807723e */ /* 0x000fc400000000ff */
[----:B------:R-:W-:Y:S02]  /*b420*/  F2FP.F16.F32.PACK_AB R9, R10, R9 ;  /* 0x000000090a09723e */ /* 0x000fe400000000ff */
[----:B------:R-:W-:Y:S02]  /*b430*/  F2FP.F16.F32.PACK_AB R4, R153, R4 ;  /* 0x000000049904723e */ /* 0x000fe400000000ff */
[----:B------:R-:W-:Y:S02]  /*b440*/  F2FP.F16.F32.PACK_AB R6, R157, R156 ;  /* 0x0000009c9d06723e */ /* 0x000fe400000000ff */
[----:B------:R-:W-:Y:S02]  /*b450*/  F2FP.F16.F32.PACK_AB R8, R161, R160 ;  /* 0x000000a0a108723e */ /* 0x000fe400000000ff */
[----:B------:R-:W-:Y:S02]  /*b460*/  F2FP.F16.F32.PACK_AB R10, R165, R164 ;  /* 0x000000a4a50a723e */ /* 0x000fe400000000ff */
[----:B------:R-:W-:-:S02]  /*b470*/  F2FP.F16.F32.PACK_AB R11, R14, R11 ;  /* 0x0000000b0e0b723e */ /* 0x000fc400000000ff */
[----:B------:R-:W-:Y:S02]  /*b480*/  SEL R20, R20, 0xffffffe0, !P0 ;  /* 0xffffffe014147807 */ /* 0x000fe40004000000 */
[----:B------:R-:W-:Y:S01]  /*b490*/  LEA R3, R0, R24, 0x1 ;  /* 0x0000001800037211 */ /* 0x000fe200078e08ff */
[----:B------:R-:W-:Y:S06]  /*b4a0*/  @P1 BRA `(.L_x_70) ;  /* 0x0000000000041947 */ /* 0x000fec0003800000 */
[----:B------:R-:W-:-:S04]  /*b4b0*/  DEPBAR.LE SB0, 0x1 ;  /* 0x000080400000791a */ /* 0x000fc80000000000 */
.L_x_70:
[----:B------:R-:W-:Y:S05]  /*b4c0*/  WARPSYNC.ALL ;  /* 0x0000000000007948 */ /* 0x000fea0003800000 */
[----:B------:R-:W-:Y:S01]  /*b4d0*/  BAR.SYNC.DEFER_BLOCKING 0x1, 0x80 ;  /* 0x0042000000007b1d */ /* 0x000fe20000010000 */
[----:B------:R-:W-:Y:S02]  /*b4e0*/  IADD3 R0, R25, R20, RZ ;  /* 0x0000001419007210 */ /* 0x000fe40007ffe0ff */
[----:B------:R-:W-:Y:S02]  /*b4f0*/  F2FP.F16.F32.PACK_AB R12, R12, R13 ;  /* 0x0000000d0c0c723e */ /* 0x000fe400000000ff */
[----:B------:R-:W-:Y:S01]  /*b500*/  F2FP.F16.F32.PACK_AB R13, R139, R138 ;  /* 0x0000008a8b0d723e */ /* 0x000fe200000000ff */
[----:B------:R-:W-:Y:S01]  /*b510*/  BSSY B0, `(.L_x_71) ;  /* 0x0000021000007945 */ /* 0x000fe20003800000 */
[----:B------:R-:W-:-:S02]  /*b520*/  F2FP.F16.F32.PACK_AB R14, R141, R140 ;  /* 0x0000008c8d0e723e */ /* 0x000fc400000000ff */
[----:B------:R-:W-:Y:S02]  /*b530*/  F2FP.F16.F32.PACK_AB R15, R15, R142 ;  /* 0x0000008e0f0f723e */ /* 0x000fe400000000ff */
[----:B------:R-:W-:Y:S02]  /*b540*/  F2FP.F16.F32.PACK_AB R28, R28, R21 ;  /* 0x000000151c1c723e */ /* 0x000fe400000000ff */
[----:B------:R-:W-:Y:S02]  /*b550*/  F2FP.F16.F32.PACK_AB R29, R29, R146 ;  /* 0x000000921d1d723e */ /* 0x000fe400000000ff */
[----:B------:R-:W-:Y:S02]  /*b560*/  F2FP.F16.F32.PACK_AB R30, R30, R27 ;  /* 0x0000001b1e1e723e */ /* 0x000fe400000000ff */
[----:B------:R-:W-:Y:S02]  /*b570*/  F2FP.F16.F32.PACK_AB R31, R31, R150 ;  /* 0x000000961f1f723e */ /* 0x000fe400000000ff */
[----:B------:R-:W-:Y:S01]  /*b580*/  IADD3 R20, R20, 0x1000, R25 ;  /* 0x0000100014147810 */ /* 0x000fe20007ffe019 */
[----:B------:R1:W-:Y:S04]  /*b590*/  STSM.16.M88.4 [R3+0x2ee00], R4 ;  /* 0x02ee000403007844 */ /* 0x0003e80000000200 */
[----:B------:R1:W-:Y:S01]  /*b5a0*/  STSM.16.M88.4 [R0], R8 ;  /* 0x0000000800007844 */ /* 0x0003e20000000200 */
[----:B------:R-:W-:Y:S01]  /*b5b0*/  @!PT LDS RZ, [RZ] ;  /* 0x00000000fffff984 */ /* 0x000fe20000000800 */
[----:B------:R-:W-:Y:S01]  /*b5c0*/  @!PT LDS RZ, [RZ] ;  /* 0x00000000fffff984 */ /* 0x000fe20000000800 */
[----:B------:R-:W-:Y:S01]  /*b5d0*/  @!PT LDS RZ, [RZ] ;  /* 0x00000000fffff984 */ /* 0x000fe20000000800 */
[----:B------:R-:W-:Y:S01]  /*b5e0*/  @!PT LDS RZ, [RZ] ;  /* 0x00000000fffff984 */ /* 0x000fe20000000800 */
[----:B------:R2:W-:Y:S06]  /*b5f0*/  MEMBAR.ALL.CTA ;  /* 0x0000000000007992 */ /* 0x0005ec0000008000 */
[----:B--2---:R-:W2:Y:S02]  /*b600*/  FENCE.VIEW.ASYNC.S ;  /* 0x00000000000073c6 */ /* 0x004ea40000000000 */
[----:B--2---:R-:W-:Y:S06]  /*b610*/  BAR.SYNC.DEFER_BLOCKING 0x1, 0x80 ;  /* 0x0042000000007b1d */ /* 0x004fec0000010000 */
[----:B------:R-:W-:Y:S05]  /*b620*/  @P1 BRA `(.L_x_72) ;  /* 0x00000000003c1947 */ /* 0x000fea0003800000 */
[----:B------:R-:W-:Y:S01]  /*b630*/  R2UR UR4, R170 ;  /* 0x00000000aa0472ca */ /* 0x000fe200000e0000 */
[----:B------:R-:W-:Y:S01]  /*b640*/  ULDC.64 UR8, c[0x0][0x198] ;  /* 0x0000660000087ab9 */ /* 0x000fe20000000a00 */
[----:B------:R-:W-:Y:S01]  /*b650*/  R2UR UR5, R172 ;  /* 0x00000000ac0572ca */ /* 0x000fe200000e0000 */
[----:B------:R-:W-:Y:S01]  /*b660*/  UIADD3 UR6, UP0, UR8, 0x670, URZ ;  /* 0x0000067008067890 */ /* 0x000fe2000ff1e03f */
[----:B------:R-:W-:Y:S01]  /*b670*/  R2UR UR32, R24 ;  /* 0x00000000182072ca */ /* 0x000fe200000e0000 */
[----:B------:R-:W-:Y:S02]  /*b680*/  USHF.L.U32 UR34, UR60, 0x6, URZ ;  /* 0x000000063c227899 */ /* 0x000fe4000800063f */
[----:B------:R-:W-:Y:S01]  /*b690*/  UIADD3.X UR7, URZ, UR9, URZ, UP0, !UPT ;  /* 0x000000093f077290 */ /* 0x000fe200087fe43f */
[----:B------:R-:W-:-:S05]  /*b6a0*/  UMOV UR33, URZ ;  /* 0x0000003f00217c82 */ /* 0x000fca0008000000 */
[----:B------:R-:W-:-:S03]  /*b6b0*/  UIADD3 UR35, -UR4, URZ, URZ ;  /* 0x0000003f04237290 */ /* 0x000fc6000fffe13f */
[----:B------:R-:W-:Y:S01]  /*b6c0*/  ULDC UR4, c[0x0][0xa10] ;  /* 0x0002840000047ab9 */ /* 0x000fe20000000800 */
[----:B------:R-:W-:Y:S02]  /*b6d0*/  UIADD3 UR32, UR32, 0x2ee00, URZ ;  /* 0x0002ee0020207890 */ /* 0x000fe4000fffe03f */
[----:B------:R-:W-:-:S09]  /*b6e0*/  UIMAD UR35, UR4, UR35, UR5 ;  /* 0x00000023042372a4 */ /* 0x000fd2000f8e0205 */
[----:B------:R2:W-:Y:S01]  /*b6f0*/  UTMASTG.4D [UR32], [UR6] ;  /* 0x00000020060073b5 */ /* 0x0005e20008018000 */
[----:B------:R0:W-:Y:S01]  /*b700*/  UTMACMDFLUSH ;  /* 0x00000000000079b7 */ /* 0x0001e20000000000 */
[----:B--2---:R-:W-:-:S04]  /*b710*/  DEPBAR.LE SB0, 0x1 ;  /* 0x000080400000791a */ /* 0x004fc80000000000 */
.L_x_72:
[----:B------:R-:W-:Y:S05]  /*b720*/  BSYNC B0 ;  /* 0x0000000000007941 */ /* 0x000fea0003800000 */
.L_x_71:
[----:B------:R-:W-:Y:S01]  /*b730*/  BAR.SYNC.DEFER_BLOCKING 0x1, 0x80 ;  /* 0x0042000000007b1d */ /* 0x000fe20000010000 */
[----:B-1----:R-:W-:Y:S02]  /*b740*/  F2FP.F16.F32.PACK_AB R4, R121, R120 ;  /* 0x000000787904723e */ /* 0x002fe400000000ff */
[----:B------:R-:W-:Y:S02]  /*b750*/  F2FP.F16.F32.PACK_AB R5, R123, R122 ;  /* 0x0000007a7b05723e */ /* 0x000fe400000000ff */
[----:B------:R-:W-:Y:S01]  /*b760*/  F2FP.F16.F32.PACK_AB R6, R125, R124 ;  /* 0x0000007c7d06723e */ /* 0x000fe200000000ff */
[----:B------:R-:W-:Y:S01]  /*b770*/  BSSY B0, `(.L_x_73) ;  /* 0x0000020000007945 */ /* 0x000fe20003800000 */
[----:B------:R-:W-:Y:S02]  /*b780*/  F2FP.F16.F32.PACK_AB R7, R127, R126 ;  /* 0x0000007e7f07723e */ /* 0x000fe400000000ff */
[----:B------:R-:W-:Y:S02]  /*b790*/  F2FP.F16.F32.PACK_AB R8, R129, R128 ;  /* 0x000000808108723e */ /* 0x000fe400000000ff */
[----:B------:R-:W-:-:S02]  /*b7a0*/  F2FP.F16.F32.PACK_AB R9, R131, R130 ;  /* 0x000000828309723e */ /* 0x000fc400000000ff */
[----:B------:R-:W-:Y:S02]  /*b7b0*/  F2FP.F16.F32.PACK_AB R10, R133, R132 ;  /* 0x00000084850a723e */ /* 0x000fe400000000ff */
[----:B------:R-:W-:Y:S01]  /*b7c0*/  F2FP.F16.F32.PACK_AB R11, R135, R134 ;  /* 0x00000086870b723e */ /* 0x000fe200000000ff */
        /* <DEDUP_REMOVED lines=17> */
[----:B------:R-:W-:Y:S01]  /*b8e0*/  UMOV UR9, 0x20 ;  /* 0x0000002000097882 */ /* 0x000fe20000000000 */
[----:B------:R-:W-:-:S04]  /*b8f0*/  UMOV UR12, UR36 ;  /* 0x00000024000c7c82 */ /* 0x000fc80008000000 */
[----:B------:R-:W-:-:S03]  /*b900*/  UIADD3 UR11, -UR4, URZ, URZ ;  /* 0x0000003f040b7290 */ /* 0x000fc6000fffe13f */
[----:B------:R-:W-:Y:S01]  /*b910*/  ULDC UR4, c[0x0][0xa10] ;  /* 0x0002840000047ab9 */ /* 0x000fe20000000800 */
[----:B------:R-:W-:Y:S02]  /*b920*/  UIADD3 UR8, UR8, 0x2fe00, URZ ;  /* 0x0002fe0008087890 */ /* 0x000fe4000fffe03f */
[----:B------:R-:W-:-:S09]  /*b930*/  UIMAD UR11, UR4, UR11, UR5 ;  /* 0x0000000b040b72a4 */ /* 0x000fd2000f8e0205 */
[----:B------:R2:W-:Y:S01]  /*b940*/  UTMASTG.4D [UR8], [UR6] ;  /* 0x00000008060073b5 */ /* 0x0005e20008018000 */
[----:B------:R0:W-:Y:S01]  /*b950*/  UTMACMDFLUSH ;  /* 0x00000000000079b7 */ /* 0x0001e20000000000 */
[----:B--2---:R-:W-:-:S04]  /*b960*/  DEPBAR.LE SB0, 0x1 ;  /* 0x000080400000791a */ /* 0x004fc80000000000 */
.L_x_74:
[----:B------:R-:W-:Y:S05]  /*b970*/  BSYNC B0 ;  /* 0x0000000000007941 */ /* 0x000fea0003800000 */
.L_x_73:
        /* <DEDUP_REMOVED lines=10> */
[----:B------:R1:W-:Y:S04]  /*ba20*/  STSM.16.M88.4 [R25], R4 ;  /* 0x0000000419007844 */ /* 0x0003e80000000200 */
        /* <DEDUP_REMOVED lines=25> */
.L_x_76:
[----:B------:R-:W-:Y:S05]  /*bbc0*/  BSYNC B0 ;  /* 0x0000000000007941 */ /* 0x000fea0003800000 */
.L_x_75:
[----:B------:R-:W-:Y:S01]  /*bbd0*/  BAR.SYNC.DEFER_BLOCKING 0x1, 0x80 ;  /* 0x0042000000007b1d */ /* 0x000fe20000010000 */
[----:B------:R-:W-:Y:S02]  /*bbe0*/  F2FP.F16.F32.PACK_AB R96, R97, R96 ;  /* 0x000000606160723e */ /* 0x000fe400000000ff */
[----:B------:R-:W-:Y:S02]  /*bbf0*/  F2FP.F16.F32.PACK_AB R97, R99, R98 ;  /* 0x000000626361723e */ /* 0x000fe400000000ff */
[----:B-1----:R-:W-:Y:S01]  /*bc00*/  F2FP.F16.F32.PACK_AB R4, R89, R88 ;  /* 0x000000585904723e */ /* 0x002fe200000000ff */
        /* <DEDUP_REMOVED lines=32> */
.L_x_78:
[----:B------:R-:W-:Y:S05]  /*be10*/  BSYNC B0 ;  /* 0x0000000000007941 */ /* 0x000fea0003800000 */
.L_x_77:
[----:B------:R-:W-:Y:S01]  /*be20*/  BAR.SYNC.DEFER_BLOCKING 0x1, 0x80 ;  /* 0x0042000000007b1d */ /* 0x000fe20000010000 */
[----:B------:R-:W-:Y:S02]  /*be30*/  F2FP.F16.F32.PACK_AB R72, R73, R72 ;  /* 0x000000484948723e */ /* 0x000fe400000000ff */
        /* <DEDUP_REMOVED lines=15> */
[----:B---3--:R-:W3:Y:S02]  /*bf30*/  FENCE.VIEW.ASYNC.S ;  /* 0x00000000000073c6 */ /* 0x008ee40000000000 */
[----:B---3--:R-:W-:Y:S06]  /*bf40*/  BAR.SYNC.DEFER_BLOCKING 0x1, 0x80 ;  /* 0x0042000000007b1d */ /* 0x008fec0000010000 */
        /* <DEDUP_REMOVED lines=16> */
[----:B---3--:R-:W-:-:S04]  /*c050*/  DEPBAR.LE SB0, 0x1 ;  /* 0x000080400000791a */ /* 0x008fc80000000000 */
.L_x_80:
[----:B------:R-:W-:Y:S05]  /*c060*/  BSYNC B0 ;  /* 0x0000000000007941 */ /* 0x000fea0003800000 */
.L_x_79:
        /* <DEDUP_REMOVED lines=17> */
[----:B----4-:R-:W4:Y:S02]  /*c180*/  FENCE.VIEW.ASYNC.S ;  /* 0x00000000000073c6 */ /* 0x010f240000000000 */
[----:B----4-:R-:W-:Y:S06]  /*c190*/  BAR.SYNC.DEFER_BLOCKING 0x1, 0x80 ;  /* 0x0042000000007b1d */ /* 0x010fec0000010000 */
        /* <DEDUP_REMOVED lines=16> */
[----:B----4-:R-:W-:-:S04]  /*c2a0*/  DEPBAR.LE SB0, 0x1 ;  /* 0x000080400000791a */ /* 0x010fc80000000000 */
.L_x_82:
[----:B------:R-:W-:Y:S05]  /*c2b0*/  BSYNC B0 ;  /* 0x0000000000007941 */ /* 0x000fea0003800000 */
.L_x_81:
[----:B------:R-:W-:Y:S06]  /*c2c0*/  BAR.SYNC.DEFER_BLOCKING 0x1, 0x80 ;  /* 0x0042000000007b1d */ /* 0x000fec0000010000 */
[----:B------:R-:W-:Y:S01]  /*c2d0*/  BSSY B0, `(.L_x_83) ;  /* 0x000001a000007945 */ /* 0x000fe20003800000 */
[----:B------:R4:W-:Y:S04]  /*c2e0*/  STSM.16.M88.4 [R25], R56 ;  /* 0x0000003819007844 */ /* 0x0009e80000000200 */
[----:B------:R4:W-:Y:S01]  /*c2f0*/  STSM.16.M88.4 [R0], R64 ;  /* 0x0000004000007844 */ /* 0x0009e20000000200 */
[----:B------:R-:W-:Y:S01]  /*c300*/  @!PT LDS RZ, [RZ] ;  /* 0x00000000fffff984 */ /* 0x000fe20000000800 */
[----:B------:R-:W-:Y:S01]  /*c310*/  @!PT LDS RZ, [RZ] ;  /* 0x00000000fffff984 */ /* 0x000fe20000000800 */
[----:B------:R-:W-:Y:S01]  /*c320*/  @!PT LDS RZ, [RZ] ;  /* 0x00000000fffff984 */ /* 0x000fe20000000800 */
[----:B------:R-:W-:Y:S01]  /*c330*/  @!PT LDS RZ, [RZ] ;  /* 0x00000000fffff984 */ /* 0x000fe20000000800 */
[----:B------:R5:W-:Y:S06]  /*c340*/  MEMBAR.ALL.CTA ;  /* 0x0000000000007992 */ /* 0x000bec0000008000 */
[----:B-----5:R-:W5:Y:S02]  /*c350*/  FENCE.VIEW.ASYNC.S ;  /* 0x00000000000073c6 */ /* 0x020f640000000000 */
[----:B-----5:R-:W-:Y:S06]  /*c360*/  BAR.SYNC.DEFER_BLOCKING 0x1, 0x80 ;  /* 0x0042000000007b1d */ /* 0x020fec0000010000 */
        /* <DEDUP_REMOVED lines=14> */
[----:B------:R1:W-:Y:S02]  /*c450*/  UTMASTG.4D [UR8], [UR6] ;  /* 0x00000008060073b5 */ /* 0x0003e40008018000 */
[----:B-1----:R0:W-:Y:S02]  /*c460*/  UTMACMDFLUSH ;  /* 0x00000000000079b7 */ /* 0x0021e40000000000 */
.L_x_84:
[----:B------:R-:W-:Y:S05]  /*c470*/  BSYNC B0 ;  /* 0x0000000000007941 */ /* 0x000fea0003800000 */
.L_x_83:
[----:B------:R-:W-:Y:S01]  /*c480*/  R2UR UR4, R19 ;  /* 0x00000000130472ca */ /* 0x000fe200000e0000 */
[----:B------:R-:W-:-:S04]  /*c490*/  DEPBAR.LE SB0, 0x0 ;  /* 0x000080000000791a */ /* 0x000fc80000000000 */
[----:B------:R-:W-:-:S08]  /*c4a0*/  LOP3.LUT R23, R23, 0x1, RZ, 0x3c, !PT ;  /* 0x0000000117177812 */ /* 0x000fd000078e3cff */
[----:B------:R-:W-:-:S04]  /*c4b0*/  ULEA UR4, UR4, 0xfffffff8, 0x3 ;  /* 0xfffffff804047891 */ /* 0x000fc8000f8e183f */
[----:B------:R-:W-:-:S04]  /*c4c0*/  ULOP3.LUT UR4, UR4, 0x8, URZ, 0xc0, !UPT ;  /* 0x0000000804047892 */ /* 0x000fc8000f8ec03f */
[----:B------:R-:W-:-:S06]  /*c4d0*/  ULOP3.LUT UR4, UR4, 0x18, URZ, 0x3c, !UPT ;  /* 0x0000001804047892 */ /* 0x000fcc000f8e3c3f */
[----:B--2-4-:R-:W-:Y:S01]  /*c4e0*/  MOV R0, UR4 ;  /* 0x0000000400007c02 */ /* 0x014fe20008000f00 */
[----:B------:R-:W-:Y:S02]  /*c4f0*/  ULDC UR4, c[0x0][0xc] ;  /* 0x0000030000047ab9 */ /* 0x000fe40000000800 */
[----:B------:R-:W-:Y:S01]  /*c500*/  IADD3 R17, R17, UR4, RZ ;  /* 0x0000000411117c10 */ /* 0x000fe2000fffe0ff */
[----:B------:R-:W-:Y:S01]  /*c510*/  ULDC UR4, c[0x0][0xa00] ;  /* 0x0002800000047ab9 */ /* 0x000fe20000000800 */
[----:B------:R2:W-:Y:S02]  /*c520*/  SYNCS.ARRIVE.TRANS64.A1T0 RZ, [R0+UR38+0x35490], RZ ;  /* 0x035490ff00ff79a7 */ /* 0x0005e40008100026 */
[----:B------:R-:W-:-:S13]  /*c530*/  ISETP.GE.AND P0, PT, R17, UR4, PT ;  /* 0x0000000411007c0c */ /* 0x000fda000bf06270 */
[----:B--2---:R-:W-:Y:S05]  /*c540*/  @!P0 BRA `(.L_x_85) ;  /* 0xffffff4800188947 */ /* 0x004fea000383ffff */
[----:B------:R-:W-:Y:S05]  /*c550*/  EXIT ;  /* 0x000000000000794d */ /* 0x000fea0003800000 */
.L_x_6:
[----:B------:R-:W-:-:S08]  /*c560*/  NOP ;  /* 0x0000000000007918 */ /* 0x000fd00000000000 */
[----:B------:R-:W2:-:S00]  /*c570*/  USETMAXREG.DEALLOC.CTAPOOL 0x18 ;  /* 0x00000018000079c8 */ /* 0x000e8000080e0500 */
[----:B------:R-:W-:-:S13]  /*c580*/  PLOP3.LUT P3, PT, PT, PT, UP0, 0x80, 0x0 ;  /* 0x000000000000781c */ /* 0x000fda0003f6f008 */
[----:B--2---:R-:W-:Y:S05]  /*c590*/  @!P3 BRA `(.L_x_86) ;  /* 0x0000000c0038b947 */ /* 0x004fea0003800000 */
[----:B------:R-:W-:-:S13]  /*c5a0*/  PLOP3.LUT P2, PT, PT, PT, UP1, 0x80, 0x0 ;  /* 0x000000000000781c */ /* 0x000fda0003f4f018 */
[----:B-1----:R-:W-:Y:S05]  /*c5b0*/  @P2 EXIT ;  /* 0x000000000000294d */ /* 0x002fea0003800000 */
[----:B------:R-:W-:Y:S02]  /*c5c0*/  ULDC UR4, c[0x0][0xa00] ;  /* 0x0002800000047ab9 */ /* 0x000fe40000000800 */
[----:B------:R-:W-:-:S13]  /*c5d0*/  ISETP.GE.AND P2, PT, R17, UR4, PT ;  /* 0x0000000411007c0c */ /* 0x000fda000bf46270 */
[----:B------:R-:W-:Y:S05]  /*c5e0*/  @P2 EXIT ;  /* 0x000000000000294d */ /* 0x000fea0003800000 */
[----:B------:R-:W-:Y:S01]  /*c5f0*/  R2UR UR4, R16 ;  /* 0x00000000100472ca */ /* 0x000fe200000e0000 */
[----:B------:R-:W-:Y:S01]  /*c600*/  BSSY B0, `(.L_x_87) ;  /* 0x00000c6000007945 */ /* 0x000fe20003800000 */
[----:B------:R-:W-:Y:S01]  /*c610*/  LOP3.LUT P2, RZ, R2, 0x1f, RZ, 0xc0, !PT ;  /* 0x0000001f02ff7812 */ /* 0x000fe2000784c0ff */
[----:B------:R-:W-:Y:S01]  /*c620*/  IMAD.MOV.U32 R4, RZ, RZ, 0x1 ;  /* 0x00000001ff047424 */ /* 0x000fe200078e00ff */
[----:B------:R-:W-:Y:S01]  /*c630*/  MOV R0, RZ ;  /* 0x000000ff00007202 */ /* 0x000fe20000000f00 */
[----:B------:R-:W-:Y:S01]  /*c640*/  ULDC UR25, c[0x0][0xc] ;  /* 0x0000030000197ab9 */ /* 0x000fe20000000800 */
[----:B------:R-:W-:Y:S01]  /*c650*/  PLOP3.LUT P0, PT, P2, P0, PT, 0x2a, 0x0 ;  /* 0x000000000000781c */ /* 0x000fe20001700572 */
[----:B------:R-:W-:Y:S01]  /*c660*/  ULDC.64 UR22, c[0x0][0x198] ;  /* 0x0000660000167ab9 */ /* 0x000fe20000000a00 */
[----:B------:R-:W-:Y:S01]  /*c670*/  MOV R5, 0x1 ;  /* 0x0000000100057802 */ /* 0x000fe20000000f00 */
[----:B------:R-:W-:-:S04]  /*c680*/  ULDC UR26, c[0x0][0xa00] ;  /* 0x00028000001a7ab9 */ /* 0x000fc80000000800 */
[----:B------:R-:W-:-:S12]  /*c690*/  ULOP3.LUT UR24, UR4, 0x2, URZ, 0xfc, !UPT ;  /* 0x0000000204187892 */ /* 0x000fd8000f8efc3f */
.L_x_102:
[----:B------:R-:W1:Y:S01]  /*c6a0*/  LDC R6, c[0x0][0xa04] ;  /* 0x00028100ff067b82 */ /* 0x000e620000000800 */
[----:B------:R-:W-:Y:S01]  /*c6b0*/  MOV R7, R17 ;  /* 0x0000001100077202 */ /* 0x000fe20000000f00 */
[----:B------:R-:W-:-:S06]  /*c6c0*/  UMOV UR4, 0xffffffff ;  /* 0xffffffff00047882 */ /* 0x000fcc0000000000 */
[----:B------:R-:W2:Y:S08]  /*c6d0*/  LDC R10, c[0x0][0xa10] ;  /* 0x00028400ff0a7b82 */ /* 0x000eb00000000800 */
[----:B------:R-:W3:Y:S01]  /*c6e0*/  LDC R13, c[0x0][0xa1c] ;  /* 0x00028700ff0d7b82 */ /* 0x000ee20000000800 */
[----:B-1----:R-:W-:Y:S02]  /*c6f0*/  ISETP.NE.AND P2, PT, R6, 0x1, PT ;  /* 0x000000010600780c */ /* 0x002fe40003f45270 */
[----:B--2---:R-:W-:-:S11]  /*c700*/  ISETP.NE.AND P3, PT, R10, 0x1, PT ;  /* 0x000000010a00780c */ /* 0x004fd60003f65270 */
[----:B------:R-:W1:Y:S01]  /*c710*/  @P2 LDC.64 R8, c[0x0][0xa08] ;  /* 0x00028200ff082b82 */ /* 0x000e620000000a00 */
[----:B---3--:R-:W-:-:S07]  /*c720*/  ISETP.NE.AND P4, PT, R13, 0x1, PT ;  /* 0x000000010d00780c */ /* 0x008fce0003f85270 */
[----:B------:R-:W2:Y:S08]  /*c730*/  @P3 LDC R12, c[0x0][0xa14] ;  /* 0x00028500ff0c3b82 */ /* 0x000eb00000000800 */
[----:B------:R-:W3:Y:S08]  /*c740*/  @P3 LDC R11, c[0x0][0xa18] ;  /* 0x00028600ff0b3b82 */ /* 0x000ef00000000800 */
[----:B------:R-:W4:Y:S01]  /*c750*/  @P4 LDC.64 R2, c[0x0][0xa20] ;  /* 0x00028800ff024b82 */ /* 0x000f220000000a00 */
[----:B-1----:R-:W-:-:S05]  /*c760*/  @P2 IMAD.HI.U32 R8, R17, R8, RZ ;  /* 0x0000000811082227 */ /* 0x002fca00078e00ff */
[----:B------:R-:W-:-:S04]  /*c770*/  @P2 SHF.R.U32.HI R7, RZ, R9, R8 ;  /* 0x00000009ff072219 */ /* 0x000fc80000011608 */
[----:B------:R-:W-:Y:S01]  /*c780*/  MOV R9, R7 ;  /* 0x0000000700097202 */ /* 0x000fe20000000f00 */
[----:B--2---:R-:W-:-:S05]  /*c790*/  @P3 IMAD.HI.U32 R8, R7, R12, RZ ;  /* 0x0000000c07083227 */ /* 0x004fca00078e00ff */
[----:B---3--:R-:W-:-:S05]  /*c7a0*/  @P3 SHF.R.U32.HI R9, RZ, R11, R8 ;  /* 0x0000000bff093219 */ /* 0x008fca0000011608 */
[----:B----4-:R-:W-:-:S04]  /*c7b0*/  @P4 IMAD.HI.U32 R8, R9, R2, RZ ;  /* 0x0000000209084227 */ /* 0x010fc800078e00ff */
[----:B------:R-:W-:Y:S01]  /*c7c0*/  IMAD.MOV.U32 R2, RZ, RZ, R9 ;  /* 0x000000ffff027224 */ /* 0x000fe200078e0009 */
[----:B------:R-:W-:Y:S02]  /*c7d0*/  @P4 SHF.R.U32.HI R2, RZ, R3, R8 ;  /* 0x00000003ff024219 */ /* 0x000fe40000011608 */
[----:B------:R-:W-:Y:S02]  /*c7e0*/  IADD3 R3, -R9, RZ, RZ ;  /* 0x000000ff09037210 */ /* 0x000fe40007ffe1ff */
[----:B------:R-:W-:-:S03]  /*c7f0*/  IADD3 R2, -R2, RZ, RZ ;  /* 0x000000ff02027210 */ /* 0x000fc60007ffe1ff */
[----:B------:R-:W-:Y:S02]  /*c800*/  IMAD R10, R10, R3, R7 ;  /* 0x000000030a0a7224 */ /* 0x000fe400078e0207 */
[----:B------:R-:W-:Y:S01]  /*c810*/  IMAD R2, R13, R2, R9 ;  /* 0x000000020d027224 */ /* 0x000fe200078e0209 */
[----:B------:R-:W-:Y:S06]  /*c820*/  BRA.DIV UR4, `(.L_x_88) ;  /* 0x0000002604147947 */ /* 0x000fec000b800000 */
[----:B------:R-:W-:-:S13]  /*c830*/  ELECT P6, URZ, PT ;  /* 0x00000000003f782f */ /* 0x000fda00038c0000 */
.L_x_141:
[----:B------:R-:W-:Y:S01]  /*c840*/  IADD3 R3, -R7, RZ, RZ ;  /* 0x000000ff07037210 */ /* 0x000fe20007ffe1ff */
[----:B------:R-:W-:Y:S04]  /*c850*/  BSSY B1, `(.L_x_89) ;  /* 0x0000049000017945 */ /* 0x000fe80003800000 */
[----:B------:R-:W-:Y:S02]  /*c860*/  IMAD R3, R6, R3, R17 ;  /* 0x0000000306037224 */ /* 0x000fe400078e0211 */
[----:B------:R-:W-:-:S03]  /*c870*/  IMAD.MOV.U32 R6, RZ, RZ, RZ ;  /* 0x000000ffff067224 */ /* 0x000fc600078e00ff */
[----:B------:R-:W-:Y:S01]  /*c880*/  SHF.L.U32 R3, R3, 0x7, RZ ;  /* 0x0000000703037819 */ /* 0x000fe200000006ff */
[----:B------:R-:W-:Y:S06]  /*c890*/  @!P6 BRA `(.L_x_90) ;  /* 0x000000040010e947 */ /* 0x000fec0003800000 */
[----:B------:R-:W1:Y:S01]  /*c8a0*/  S2R R7, SR_CgaCtaId ;  /* 0x0000000000077919 */ /* 0x000e620000008800 */
[----:B------:R-:W-:-:S04]  /*c8b0*/  MOV R6, 0x400 ;  /* 0x0000040000067802 */ /* 0x000fc80000000f00 */
[----:B-1----:R-:W-:Y:S02]  /*c8c0*/  LEA R9, R7, R6, 0x18 ;  /* 0x0000000607097211 */ /* 0x002fe400078ec0ff */
[----:B------:R-:W-:Y:S02]  /*c8d0*/  SHF.L.U32 R6, R5, 0x1f, RZ ;  /* 0x0000001f05067819 */ /* 0x000fe400000006ff */
[----:B------:R-:W-:-:S04]  /*c8e0*/  LEA R7, R0, R9, 0x3 ;  /* 0x0000000900077211 */ /* 0x000fc800078e18ff */
[----:B------:R-:W1:Y:S02]  /*c8f0*/  SYNCS.PHASECHK.TRANS64.TRYWAIT P2, [R7+URZ+0x35460], R6 ;  /* 0x03546006070075a7 */ /* 0x000e64000804017f */
[----:B-1----:R-:W-:Y:S05]  /*c900*/  @!P2 BRA `(.L_x_91) ;  /* 0x0000002000fca947 */ /* 0x002fea0003800000 */
.L_x_142:
[----:B------:R-:W-:Y:S01]  /*c910*/  UPRMT UR4, UR24, 0x9910, URZ ;  /* 0x0000991018047896 */ /* 0x000fe2000800003f */
[----:B-1----:R-:W-:-:S03]  /*c920*/  @P1 MOV R6, 0x7000 ;  /* 0x0000700000061802 */ /* 0x002fc60000000f00 */
[----:B------:R-:W-:Y:S01]  /*c930*/  UISETP.NE.AND UP0, UPT, UR4, 0x2, UPT ;  /* 0x000000020400788c */ /* 0x000fe2000bf05270 */
[----:B------:R1:W-:Y:S05]  /*c940*/  @P1 SYNCS.ARRIVE.TRANS64 RZ, [R7+URZ+0x35450], R6 ;  /* 0x0354500607ff19a7 */ /* 0x0003ea000800003f */
[----:B------:R-:W-:-:S13]  /*c950*/  PLOP3.LUT P2, PT, PT, PT, UP0, 0x80, 0x0 ;  /* 0x000000000000781c */ /* 0x000fda0003f4f008 */
[----:B-1----:R-:W-:Y:S05]  /*c960*/  @P2 BRA `(.L_x_92) ;  /* 0x0000000000042947 */ /* 0x002fea0003800000 */
[----:B------:R-:W-:Y:S01]  /*c970*/  BPT.TRAP 0x1 ;  /* 0x000000040000795c */ /* 0x000fe20000300000 */
.L_x_92:
[----:B------:R-:W-:Y:S05]  /*c980*/  @P0 BRA `(.L_x_93) ;  /* 0x0000000000040947 */ /* 0x000fea0003800000 */
[----:B------:R-:W-:Y:S01]  /*c990*/  BPT.TRAP 0x1 ;  /* 0x000000040000795c */ /* 0x000fe20000300000 */
.L_x_93:
[----:B------:R-:W-:Y:S01]  /*c9a0*/  R2UR UR5, R9 ;  /* 0x00000000090572ca */ /* 0x000fe200000e0000 */
[----:B------:R-:W-:Y:S01]  /*c9b0*/  UIADD3 UR4, UP0, UR22, 0xf0, URZ ;  /* 0x000000f016047890 */ /* 0x000fe2000ff1e03f */
[----:B------:R-:W-:Y:S01]  /*c9c0*/  R2UR UR14, R0 ;  /* 0x00000000000e72ca */ /* 0x000fe200000e0000 */
[----:B------:R-:W-:Y:S01]  /*c9d0*/  UMOV UR10, URZ ;  /* 0x0000003f000a7c82 */ /* 0x000fe20008000000 */
[----:B------:R-:W-:Y:S01]  /*c9e0*/  R2UR UR9, R7 ;  /* 0x00000000070972ca */ /* 0x000fe200000e0000 */
[----:B------:R-:W-:Y:S01]  /*c9f0*/  UMOV UR6, 0x0 ;  /* 0x0000000000067882 */ /* 0x000fe20000000000 */
[----:B------:R-:W-:Y:S01]  /*ca00*/  R2UR UR11, R3 ;  /* 0x00000000030b72ca */ /* 0x000fe200000e0000 */
[----:B------:R-:W-:Y:S01]  /*ca10*/  UMOV UR7, 0x10000000 ;  /* 0x1000000000077882 */ /* 0x000fe20000000000 */
[----:B------:R-:W-:Y:S01]  /*ca20*/  R2UR UR12, R10 ;  /* 0x000000000a0c72ca */ /* 0x000fe200000e0000 */
[----:B------:R-:W-:Y:S01]  /*ca30*/  UMOV UR16, 0x20 ;  /* 0x0000002000107882 */ /* 0x000fe20000000000 */
[----:B------:R-:W-:Y:S01]  /*ca40*/  R2UR UR13, R2 ;  /* 0x00000000020d72ca */ /* 0x000fe200000e0000 */
[----:B------:R-:W-:Y:S01]  /*ca50*/  UMOV UR18, 0x40 ;  /* 0x0000004000127882 */ /* 0x000fe20000000000 */
[----:B------:R-:W-:Y:S01]  /*ca60*/  UMOV UR20, 0x60 ;  /* 0x0000006000147882 */ /* 0x000fe20000000000 */
[----:B------:R-:W-:Y:S01]  /*ca70*/  UMOV UR21, 0x80 ;  /* 0x0000008000157882 */ /* 0x000fe20000000000 */
[----:B------:R-:W-:Y:S01]  /*ca80*/  IADD3 R0, R0, 0x1, RZ ;  /* 0x0000000100007810 */ /* 0x000fe20007ffe0ff */
[----:B------:R-:W-:-:S02]  /*ca90*/  UIMAD UR14, UR14, 0x7000, UR5 ;  /* 0x000070000e0e78a4 */ /* 0x000fc4000f8e0205 */
[----:B------:R-:W-:Y:S01]  /*caa0*/  UIADD3 UR9, UR9, 0x35450, URZ ;  /* 0x0003545009097890 */ /* 0x000fe2000fffe03f */
[C---:B------:R-:W-:Y:S01]  /*cab0*/  ISETP.NE.AND P2, PT, R0.reuse, 0x2, PT ;  /* 0x000000020000780c */ /* 0x040fe20003f45270 */
[----:B------:R-:W-:Y:S02]  /*cac0*/  UIADD3.X UR5, URZ, UR23, URZ, UP0, !UPT ;  /* 0x000000173f057290 */ /* 0x000fe400087fe43f */
[----:B------:R-:W-:Y:S01]  /*cad0*/  UIADD3 UR15, UR14, 0x1000, URZ ;  /* 0x000010000e0f7890 */ /* 0x000fe2000fffe03f */
[----:B------:R-:W-:Y:S01]  /*cae0*/  SEL R6, RZ, 0x1, P2 ;  /* 0x00000001ff067807 */ /* 0x000fe20001000000 */
[----:B------:R-:W-:Y:S01]  /*caf0*/  UIADD3 UR17, UR14, 0x2000, URZ ;  /* 0x000020000e117890 */ /* 0x000fe2000fffe03f */
[----:B------:R-:W-:Y:S01]  /*cb00*/  SEL R0, R0, RZ, P2 ;  /* 0x000000ff00007207 */ /* 0x000fe20001000000 */
[----:B------:R-:W-:Y:S01]  /*cb10*/  UMOV UR8, UR14 ;  /* 0x0000000e00087c82 */ /* 0x000fe20008000000 */
[----:B------:R-:W-:Y:S01]  /*cb20*/  UIADD3 UR19, UR14, 0x3000, URZ ;  /* 0x000030000e137890 */ /* 0x000fe2000fffe03f */
[----:B------:R-:W-:Y:S01]  /*cb30*/  LOP3.LUT R5, R5, R6, RZ, 0x3c, !PT ;  /* 0x0000000605057212 */ /* 0x000fe200078e3cff */
[----:B------:R1:W-:Y:S01]  /*cb40*/  UTMALDG.4D [UR8], [UR4], desc[UR6] ;  /* 0x00000608040075b4 */ /* 0x0003e20008019000 */
[----:B------:R-:W-:Y:S01]  /*cb50*/  MOV R6, 0x40 ;  /* 0x0000004000067802 */ /* 0x000fe20000000f00 */
[----:B-1----:R-:W-:Y:S01]  /*cb60*/  UMOV UR8, UR15 ;  /* 0x0000000f00087c82 */ /* 0x002fe20008000000 */
[----:B------:R-:W-:Y:S01]  /*cb70*/  UMOV UR10, UR16 ;  /* 0x00000010000a7c82 */ /* 0x000fe20008000000 */
[----:B------:R-:W-:Y:S01]  /*cb80*/  UIADD3 UR15, UR14, 0x4000, URZ ;  /* 0x000040000e0f7890 */ /* 0x000fe2000fffe03f */
[----:B------:R1:W-:Y:S01]  /*cb90*/  UTMALDG.4D [UR8], [UR4], desc[UR6] ;  /* 0x00000608040075b4 */ /* 0x0003e20008019000 */
[----:B------:R-:W-:Y:S01]  /*cba0*/  UIADD3 UR16, UR14, 0x5000, URZ ;  /* 0x000050000e107890 */ /* 0x000fe2000fffe03f */
[----:B-1----:R-:W-:Y:S01]  /*cbb0*/  UMOV UR8, UR17 ;  /* 0x0000001100087c82 */ /* 0x002fe20008000000 */
[----:B------:R-:W-:Y:S01]  /*cbc0*/  UMOV UR10, UR18 ;  /* 0x00000012000a7c82 */ /* 0x000fe20008000000 */
[----:B------:R-:W-:Y:S01]  /*cbd0*/  UIADD3 UR17, UR14, 0x6000, URZ ;  /* 0x000060000e117890 */ /* 0x000fe2000fffe03f */
[----:B------:R1:W-:Y:S02]  /*cbe0*/  UTMALDG.4D [UR8], [UR4], desc[UR6] ;  /* 0x00000608040075b4 */ /* 0x0003e40008019000 */
[----:B------:R-:W-:Y:S01]  /*cbf0*/  UMOV UR14, 0xa0 ;  /* 0x000000a0000e7882 */ /* 0x000fe20000000000 */
[----:B-1----:R-:W-:Y:S01]  /*cc00*/  UMOV UR8, UR19 ;  /* 0x0000001300087c82 */ /* 0x002fe20008000000 */
[----:B------:R-:W-:-:S02]  /*cc10*/  UMOV UR10, UR20 ;  /* 0x00000014000a7c82 */ /* 0x000fc40008000000 */
[----:B------:R1:W-:Y:S02]  /*cc20*/  UTMALDG.4D [UR8], [UR4], desc[UR6] ;  /* 0x00000608040075b4 */ /* 0x0003e40008019000 */
[----:B-1----:R-:W-:Y:S01]  /*cc30*/  UMOV UR8, UR15 ;  /* 0x0000000f00087c82 */ /* 0x002fe20008000000 */
[----:B------:R-:W-:Y:S02]  /*cc40*/  UMOV UR10, UR21 ;  /* 0x00000015000a7c82 */ /* 0x000fe40008000000 */
[----:B------:R1:W-:Y:S02]  /*cc50*/  UTMALDG.4D [UR8], [UR4], desc[UR6] ;  /* 0x00000608040075b4 */ /* 0x0003e40008019000 */
[----:B-1----:R-:W-:Y:S01]  /*cc60*/  UMOV UR8, UR16 ;  /* 0x0000001000087c82 */ /* 0x002fe20008000000 */
[----:B------:R-:W-:Y:S01]  /*cc70*/  UMOV UR10, UR14 ;  /* 0x0000000e000a7c82 */ /* 0x000fe20008000000 */
[----:B------:R-:W-:Y:S01]  /*cc80*/  UMOV UR14, 0xc0 ;  /* 0x000000c0000e7882 */ /* 0x000fe20000000000 */
[----:B------:R1:W-:Y:S02]  /*cc90*/  UTMALDG.4D [UR8], [UR4], desc[UR6] ;  /* 0x00000608040075b4 */ /* 0x0003e40008019000 */
[----:B-1----:R-:W-:Y:S01]  /*cca0*/  UMOV UR8, UR17 ;  /* 0x0000001100087c82 */ /* 0x002fe20008000000 */
[----:B------:R-:W-:-:S02]  /*ccb0*/  UMOV UR10, UR14 ;  /* 0x0000000e000a7c82 */ /* 0x000fc40008000000 */
[----:B------:R1:W-:Y:S02]  /*ccc0*/  UTMALDG.4D [UR8], [UR4], desc[UR6] ;  /* 0x00000608040075b4 */ /* 0x0003e40008019000 */
[----:B-1----:R-:W-:Y:S01]  /*ccd0*/  NOP ;  /* 0x0000000000007918 */ /* 0x002fe20000000000 */
.L_x_90:
[----:B------:R-:W-:Y:S05]  /*cce0*/  BSYNC B1 ;  /* 0x0000000000017941 */ /* 0x000fea0003800000 */
.L_x_89:
[----:B------:R-:W-:Y:S01]  /*ccf0*/  LOP3.LUT P2, RZ, R4, 0xff, RZ, 0xc0, !PT ;  /* 0x000000ff04ff7812 */ /* 0x000fe2000784c0ff */
[----:B------:R-:W-:-:S12]  /*cd00*/  BSSY B1, `(.L_x_94) ;  /* 0x0000009000017945 */ /* 0x000fd80003800000 */
[----:B------:R-:W-:Y:S05]  /*cd10*/  @!P2 BRA `(.L_x_95) ;  /* 0x00000000001ca947 */ /* 0x000fea0003800000 */
[----:B------:R-:W1:Y:S01]  /*cd20*/  S2R R7, SR_CgaCtaId ;  /* 0x0000000000077919 */ /* 0x000e620000008800 */
[----:B------:R-:W-:-:S04]  /*cd30*/  MOV R4, 0x400 ;  /* 0x0000040000047802 */ /* 0x000fc80000000f00 */
[----:B-1----:R-:W-:Y:S02]  /*cd40*/  LEA R7, R7, R4, 0x18 ;  /* 0x0000000407077211 */ /* 0x002fe400078ec0ff */
[----:B------:R-:W-:Y:S02]  /*cd50*/  SHF.L.U32 R4, RZ, 0x1f, RZ ;  /* 0x0000001fff047819 */ /* 0x000fe400000006ff */
[----:B------:R1:W-:Y:S02]  /*cd60*/  SYNCS.ARRIVE.TRANS64.A1T0 RZ, [R7+URZ+0x354b0], RZ ;  /* 0x0354b0ff07ff79a7 */ /* 0x0003e4000810003f */
[----:B------:R-:W2:Y:S02]  /*cd70*/  SYNCS.PHASECHK.TRANS64.TRYWAIT P2, [R7+URZ+0x354b0], R4 ;  /* 0x0354b004070075a7 */ /* 0x000ea4000804017f */
[----:B-12---:R-:W-:Y:S05]  /*cd80*/  @!P2 BRA `(.L_x_96) ;  /* 0x0000001c00f0a947 */ /* 0x006fea0003800000 */
.L_x_95:
[----:B------:R-:W-:Y:S05]  /*cd90*/  BSYNC B1 ;  /* 0x0000000000017941 */ /* 0x000fea0003800000 */
.L_x_94:
[----:B------:R-:W-:Y:S04]  /*cda0*/  BSSY B1, `(.L_x_97) ;  /* 0x0000047000017945 */ /* 0x000fe80003800000 */
[----:B------:R-:W-:Y:S05]  /*cdb0*/  @!P6 BRA `(.L_x_98) ;  /* 0x000000040014e947 */ /* 0x000fea0003800000 */
[----:B-1----:R-:W1:Y:S01]  /*cdc0*/  S2R R7, SR_CgaCtaId ;  /* 0x0000000000077919 */ /* 0x002e620000008800 */
[----:B------:R-:W-:Y:S02]  /*cdd0*/  MOV R4, 0x400 ;  /* 0x0000040000047802 */ /* 0x000fe40000000f00 */
[----:B------:R-:W-:Y:S02]  /*cde0*/  SHF.L.U32 R9, R5, 0x1f, RZ ;  /* 0x0000001f05097819 */ /* 0x000fe400000006ff */
[----:B-1----:R-:W-:-:S05]  /*cdf0*/  LEA R7, R7, R4, 0x18 ;  /* 0x0000000407077211 */ /* 0x002fca00078ec0ff */
[----:B------:R-:W-:-:S04]  /*ce00*/  IMAD R4, R0, 0x8, R7 ;  /* 0x0000000800047824 */ /* 0x000fc800078e0207 */
[----:B------:R-:W1:Y:S02]  /*ce10*/  SYNCS.PHASECHK.TRANS64.TRYWAIT P2, [R4+URZ+0x35460], R9 ;  /* 0x03546009040075a7 */ /* 0x000e64000804017f */
[----:B-1----:R-:W-:Y:S05]  /*ce20*/  @!P2 BRA `(.L_x_99) ;  /* 0x0000001c00dca947 */ /* 0x002fea0003800000 */
.L_x_143:
[----:B------:R-:W-:Y:S01]  /*ce30*/  UPRMT UR4, UR24, 0x9910, URZ ;  /* 0x0000991018047896 */ /* 0x000fe2000800003f */
[----:B-1----:R-:W-:-:S03]  /*ce40*/  @P1 MOV R9, 0x7000 ;  /* 0x0000700000091802 */ /* 0x002fc60000000f00 */
[----:B------:R-:W-:Y:S01]  /*ce50*/  UISETP.NE.AND UP0, UPT, UR4, 0x2, UPT ;  /* 0x000000020400788c */ /* 0x000fe2000bf05270 */
[----:B------:R1:W-:Y:S05]  /*ce60*/  @P1 SYNCS.ARRIVE.TRANS64 RZ, [R4+URZ+0x35450], R9 ;  /* 0x0354500904ff19a7 */ /* 0x0003ea000800003f */
[----:B------:R-:W-:-:S13]  /*ce70*/  PLOP3.LUT P2, PT, PT, PT, UP0, 0x80, 0x0 ;  /* 0x000000000000781c */ /* 0x000fda0003f4f008 */
[----:B-1----:R-:W-:Y:S05]  /*ce80*/  @P2 BRA `(.L_x_100) ;  /* 0x0000000000042947 */ /* 0x002fea0003800000 */
[----:B------:R-:W-:Y:S01]  /*ce90*/  BPT.TRAP 0x1 ;  /* 0x000000040000795c */ /* 0x000fe20000300000 */
.L_x_100:
[----:B------:R-:W-:Y:S05]  /*cea0*/  @P0 BRA `(.L_x_101) ;  /* 0x0000000000040947 */ /* 0x000fea0003800000 */
[----:B------:R-:W-:Y:S01]  /*ceb0*/  BPT.TRAP 0x1 ;  /* 0x000000040000795c */ /* 0x000fe20000300000 */
.L_x_101:
        /* <DEDUP_REMOVED lines=15> */
[----:B------:R-:W-:Y:S01]  /*cfb0*/  UIMAD UR14, UR14, 0x7000, UR5 ;  /* 0x000070000e0e78a4 */ /* 0x000fe2000f8e0205 */
[----:B------:R-:W-:Y:S01]  /*cfc0*/  IADD3 R0, R0, 0x1, RZ ;  /* 0x0000000100007810 */ /* 0x000fe20007ffe0ff */
[----:B------:R-:W-:-:S02]  /*cfd0*/  UIADD3.X UR5, URZ, UR23, URZ, UP0, !UPT ;  /* 0x000000173f057290 */ /* 0x000fc400087fe43f */
[----:B------:R-:W-:Y:S01]  /*cfe0*/  UIADD3 UR11, UR11, UR8, URZ ;  /* 0x000000080b0b7290 */ /* 0x000fe2000fffe03f */
[C---:B------:R-:W-:Y:S01]  /*cff0*/  ISETP.NE.AND P2, PT, R0.reuse, 0x2, PT ;  /* 0x000000020000780c */ /* 0x040fe20003f45270 */
[----:B------:R-:W-:Y:S02]  /*d000*/  UIADD3 UR9, UR9, 0x35450, URZ ;  /* 0x0003545009097890 */ /* 0x000fe4000fffe03f */
[----:B------:R-:W-:Y:S01]  /*d010*/  UIADD3 UR15, UR14, 0x1000, URZ ;  /* 0x000010000e0f7890 */ /* 0x000fe2000fffe03f */
[----:B------:R-:W-:Y:S01]  /*d020*/  SEL R2, RZ, 0x1, P2 ;  /* 0x00000001ff027807 */ /* 0x000fe20001000000 */
[----:B------:R-:W-:Y:S01]  /*d030*/  UIADD3 UR17, UR14, 0x2000, URZ ;  /* 0x000020000e117890 */ /* 0x000fe2000fffe03f */
[----:B------:R-:W-:Y:S01]  /*d040*/  SEL R0, R0, RZ, P2 ;  /* 0x000000ff00007207 */ /* 0x000fe20001000000 */
[----:B------:R-:W-:Y:S01]  /*d050*/  UMOV UR8, UR14 ;  /* 0x0000000e00087c82 */ /* 0x000fe20008000000 */
[----:B------:R-:W-:Y:S01]  /*d060*/  UIADD3 UR19, UR14, 0x3000, URZ ;  /* 0x000030000e137890 */ /* 0x000fe2000fffe03f */
[----:B------:R-:W-:Y:S01]  /*d070*/  LOP3.LUT R5, R5, R2, RZ, 0x3c, !PT ;  /* 0x0000000205057212 */ /* 0x000fe200078e3cff */
[----:B------:R1:W-:Y:S02]  /*d080*/  UTMALDG.4D [UR8], [UR4], desc[UR6] ;  /* 0x00000608040075b4 */ /* 0x0003e40008019000 */
        /* <DEDUP_REMOVED lines=23> */
[----:B--2---:R-:W-:Y:S01]  /*d200*/  NOP ;  /* 0x0000000000007918 */ /* 0x004fe20000000000 */
.L_x_98:
[----:B------:R-:W-:Y:S05]  /*d210*/  BSYNC B1 ;  /* 0x0000000000017941 */ /* 0x000fea0003800000 */
.L_x_97:
[----:B------:R-:W-:Y:S02]  /*d220*/  IADD3 R17, R17, UR25, RZ ;  /* 0x0000001911117c10 */ /* 0x000fe4000fffe0ff */
[----:B-1----:R-:W-:Y:S02]  /*d230*/  PRMT R4, RZ, 0x7610, R4 ;  /* 0x00007610ff047816 */ /* 0x002fe40000000004 */
[----:B------:R-:W-:-:S13]  /*d240*/  ISETP.GE.AND P2, PT, R17, UR26, PT ;  /* 0x0000001a11007c0c */ /* 0x000fda000bf46270 */
[----:B------:R-:W-:Y:S05]  /*d250*/  @!P2 BRA `(.L_x_102) ;  /* 0xfffffff40010a947 */ /* 0x000fea000383ffff */
[----:B------:R-:W-:Y:S05]  /*d260*/  BSYNC B0 ;  /* 0x0000000000007941 */ /* 0x000fea0003800000 */
.L_x_87:
[----:B------:R-:W-:Y:S05]  /*d270*/  EXIT ;  /* 0x000000000000794d */ /* 0x000fea0003800000 */
.L_x_86:
[----:B-1----:R-:W-:Y:S02]  /*d280*/  ULDC UR4, c[0x0][0xa00] ;  /* 0x0002800000047ab9 */ /* 0x002fe40000000800 */
[----:B------:R-:W-:-:S13]  /*d290*/  ISETP.GE.AND P0, PT, R17, UR4, PT ;  /* 0x0000000411007c0c */ /* 0x000fda000bf06270 */
[----:B------:R-:W-:Y:S05]  /*d2a0*/  @P0 EXIT ;  /* 0x000000000000094d */ /* 0x000fea0003800000 */
[----:B------:R-:W-:Y:S01]  /*d2b0*/  R2UR UR4, R18 ;  /* 0x00000000120472ca */ /* 0x000fe200000e0000 */
[----:B------:R-:W-:Y:S01]  /*d2c0*/  BSSY B0, `(.L_x_103) ;  /* 0x0000162000007945 */ /* 0x000fe20003800000 */
[----:B------:R-:W-:Y:S01]  /*d2d0*/  LOP3.LUT P0, RZ, R2, 0x1f, RZ, 0xc0, !PT ;  /* 0x0000001f02ff7812 */ /* 0x000fe2000780c0ff */
[----:B------:R-:W-:Y:S01]  /*d2e0*/  IMAD.MOV.U32 R0, RZ, RZ, RZ ;  /* 0x000000ffff007224 */ /* 0x000fe200078e00ff */
[----:B------:R-:W-:Y:S01]  /*d2f0*/  MOV R5, 0x1 ;  /* 0x0000000100057802 */ /* 0x000fe20000000f00 */
[----:B------:R-:W-:Y:S01]  /*d300*/  ULDC.64 UR16, c[0x0][0x198] ;  /* 0x0000660000107ab9 */ /* 0x000fe20000000a00 */
[----:B------:R-:W-:Y:S01]  /*d310*/  PLOP3.LUT P0, PT, P0, P2, PT, 0x2a, 0x0 ;  /* 0x000000000000781c */ /* 0x000fe20000704572 */
[----:B------:R-:W-:Y:S01]  /*d320*/  ULDC UR21, c[0x0][0xc] ;  /* 0x0000030000157ab9 */ /* 0x000fe20000000800 */
[----:B------:R-:W-:-:S05]  /*d330*/  MOV R4, 0x1 ;  /* 0x0000000100047802 */ /* 0x000fca0000000f00 */
[----:B------:R-:W-:-:S12]  /*d340*/  ULOP3.LUT UR20, UR4, 0x2, URZ, 0xfc, !UPT ;  /* 0x0000000204147892 */ /* 0x000fd8000f8efc3f */
.L_x_131:
[----:B------:R-:W1:Y:S01]  /*d350*/  LDC R8, c[0x0][0xa04] ;  /* 0x00028100ff087b82 */ /* 0x000e620000000800 */
[----:B------:R-:W-:Y:S02]  /*d360*/  ULDC UR4, c[0x0][0x28c] ;  /* 0x0000a30000047ab9 */ /* 0x000fe40000000800 */
[----:B------:R-:W-:-:S04]  /*d370*/  UIADD3 UR4, UR4, 0x3f, URZ ;  /* 0x0000003f04047890 */ /* 0x000fc8000fffe03f */
[----:B------:R-:W-:Y:S01]  /*d380*/  USHF.R.S32.HI UR5, URZ, 0x1f, UR4 ;  /* 0x0000001f3f057899 */ /* 0x000fe20008011404 */
[----:B------:R-:W2:Y:S03]  /*d390*/  LDC R9, c[0x0][0xa10] ;  /* 0x00028400ff097b82 */ /* 0x000ea60000000800 */
[----:B------:R-:W-:-:S03]  /*d3a0*/  ULEA.HI UR5, UR5, UR4, URZ, 0x6 ;  /* 0x0000000405057291 */ /* 0x000fc6000f8f303f */
[----:B------:R-:W-:Y:S01]  /*d3b0*/  UMOV UR4, 0xffffffff ;  /* 0xffffffff00047882 */ /* 0x000fe20000000000 */
[----:B------:R-:W-:Y:S01]  /*d3c0*/  USHF.R.S32.HI UR5, URZ, 0x6, UR5 ;  /* 0x000000063f057899 */ /* 0x000fe20008011405 */
        /* <DEDUP_REMOVED lines=8> */
[----:B-1----:R-:W-:Y:S01]  /*d450*/  @P3 IMAD.HI.U32 R10, R17, R6, RZ ;  /* 0x00000006110a3227 */ /* 0x002fe200078e00ff */
[----:B------:R-:W-:-:S04]  /*d460*/  MOV R6, R17 ;  /* 0x0000001100067202 */ /* 0x000fc80000000f00 */
[----:B------:R-:W-:-:S04]  /*d470*/  @P3 SHF.R.U32.HI R6, RZ, R7, R10 ;  /* 0x00000007ff063219 */ /* 0x000fc8000001160a */
[----:B------:R-:W-:Y:S01]  /*d480*/  MOV R7, R6 ;  /* 0x0000000600077202 */ /* 0x000fe20000000f00 */
[----:B--2---:R-:W-:-:S05]  /*d490*/  @P4 IMAD.HI.U32 R10, R6, R11, RZ ;  /* 0x0000000b060a4227 */ /* 0x004fca00078e00ff */
[----:B---3--:R-:W-:-:S05]  /*d4a0*/  @P4 SHF.R.U32.HI R7, RZ, R13, R10 ;  /* 0x0000000dff074219 */ /* 0x008fca000001160a */
[----:B----4-:R-:W-:Y:S01]  /*d4b0*/  @P5 IMAD.HI.U32 R10, R7, R2, RZ ;  /* 0x00000002070a5227 */ /* 0x010fe200078e00ff */
[----:B------:R-:W-:-:S04]  /*d4c0*/  MOV R2, R7 ;  /* 0x0000000700027202 */ /* 0x000fc80000000f00 */
[----:B------:R-:W-:Y:S02]  /*d4d0*/  @P5 SHF.R.U32.HI R2, RZ, R3, R10 ;  /* 0x00000003ff025219 */ /* 0x000fe4000001160a */
[----:B------:R-:W-:-:S03]  /*d4e0*/  IADD3 R3, -R7, RZ, RZ ;  /* 0x000000ff07037210 */ /* 0x000fc60007ffe1ff */
[----:B------:R-:W-:Y:S02]  /*d4f0*/  IMAD.MOV R2, RZ, RZ, -R2 ;  /* 0x000000ffff027224 */ /* 0x000fe400078e0a02 */
[----:B------:R-:W-:Y:S01]  /*d500*/  IMAD R3, R9, R3, R6 ;  /* 0x0000000309037224 */ /* 0x000fe200078e0206 */
[----:B------:R-:W-:Y:S01]  /*d510*/  IADD3 R6, -R6, RZ, RZ ;  /* 0x000000ff06067210 */ /* 0x000fe20007ffe1ff */
[----:B------:R-:W-:-:S04]  /*d520*/  IMAD R2, R12, R2, R7 ;  /* 0x000000020c027224 */ /* 0x000fc800078e0207 */
[----:B------:R-:W-:-:S05]  /*d530*/  IMAD R8, R8, R6, R17 ;  /* 0x0000000608087224 */ /* 0x000fca00078e0211 */
[----:B------:R-:W-:-:S04]  /*d540*/  LEA R8, R8, 0xbf, 0x7 ;  /* 0x000000bf08087811 */ /* 0x000fc800078e38ff */
[----:B------:R-:W-:-:S04]  /*d550*/  SHF.R.S32.HI R7, RZ, 0x1f, R8 ;  /* 0x0000001fff077819 */ /* 0x000fc80000011408 */
[----:B------:R-:W-:-:S04]  /*d560*/  LEA.HI R7, R7, R8, RZ, 0x6 ;  /* 0x0000000807077211 */ /* 0x000fc800078f30ff */
[----:B------:R-:W-:-:S04]  /*d570*/  SHF.R.S32.HI R6, RZ, 0x6, R7 ;  /* 0x00000006ff067819 */ /* 0x000fc80000011407 */
[----:B------:R-:W-:Y:S01]  /*d580*/  VIMNMX R6, R6, UR5, PT ;  /* 0x0000000506067c48 */ /* 0x000fe2000bfe0100 */
[----:B------:R-:W-:Y:S06]  /*d590*/  BRA.DIV UR4, `(.L_x_104) ;  /* 0x0000001a04147947 */ /* 0x000fec000b800000 */
[----:B------:R-:W-:-:S13]  /*d5a0*/  ELECT P6, URZ, PT ;  /* 0x00000000003f782f */ /* 0x000fda00038c0000 */
.L_x_146:
[----:B------:R-:W-:Y:S01]  /*d5b0*/  ISETP.GT.AND P3, PT, R6, RZ, P6 ;  /* 0x000000ff0600720c */ /* 0x000fe20003764270 */
[----:B------:R-:W-:-:S12]  /*d5c0*/  BSSY B1, `(.L_x_105) ;  /* 0x0000044000017945 */ /* 0x000fd80003800000 */
[----:B------:R-:W-:Y:S05]  /*d5d0*/  @!P3 BRA `(.L_x_106) ;  /* 0x000000040008b947 */ /* 0x000fea0003800000 */
[----:B------:R-:W1:Y:S01]  /*d5e0*/  S2R R8, SR_CgaCtaId ;  /* 0x0000000000087919 */ /* 0x000e620000008800 */
[----:B------:R-:W-:-:S04]  /*d5f0*/  MOV R7, 0x400 ;  /* 0x0000040000077802 */ /* 0x000fc80000000f00 */
[----:B-1----:R-:W-:Y:S02]  /*d600*/  LEA R9, R8, R7, 0x18 ;  /* 0x0000000708097211 */ /* 0x002fe400078ec0ff */
[----:B------:R-:W-:Y:S02]  /*d610*/  SHF.L.U32 R7, R4, 0x1f, RZ ;  /* 0x0000001f04077819 */ /* 0x000fe400000006ff */
[----:B------:R-:W-:-:S04]  /*d620*/  LEA R8, R0, R9, 0x3 ;  /* 0x0000000900087211 */ /* 0x000fc800078e18ff */
[----:B------:R-:W1:Y:S02]  /*d630*/  SYNCS.PHASECHK.TRANS64.TRYWAIT P4, [R8+URZ+0x35428], R7 ;  /* 0x03542807080075a7 */ /* 0x000e64000808017f */
[----:B-1----:R-:W-:Y:S05]  /*d640*/  @!P4 BRA `(.L_x_107) ;  /* 0x000000180008c947 */ /* 0x002fea0003800000 */
.L_x_147:
[----:B------:R-:W-:Y:S01]  /*d650*/  UPRMT UR4, UR20, 0x9910, URZ ;  /* 0x0000991014047896 */ /* 0x000fe2000800003f */
[----:B-1----:R-:W-:-:S03]  /*d660*/  @P2 MOV R7, 0x7000 ;  /* 0x0000700000072802 */ /* 0x002fc60000000f00 */
[----:B------:R-:W-:Y:S01]  /*d670*/  UISETP.NE.AND UP0, UPT, UR4, 0x2, UPT ;  /* 0x000000020400788c */ /* 0x000fe2000bf05270 */
[----:B------:R1:W-:Y:S05]  /*d680*/  @P2 SYNCS.ARRIVE.TRANS64 RZ, [R8+URZ+0x35400], R7 ;  /* 0x0354000708ff29a7 */ /* 0x0003ea000800003f */
[----:B------:R-:W-:-:S13]  /*d690*/  PLOP3.LUT P4, PT, PT, PT, UP0, 0x80, 0x0 ;  /* 0x000000000000781c */ /* 0x000fda0003f8f008 */
[----:B-1----:R-:W-:Y:S05]  /*d6a0*/  @P4 BRA `(.L_x_108) ;  /* 0x0000000000044947 */ /* 0x002fea0003800000 */
[----:B------:R-:W-:Y:S01]  /*d6b0*/  BPT.TRAP 0x1 ;  /* 0x000000040000795c */ /* 0x000fe20000300000 */
.L_x_108:
[----:B------:R-:W-:Y:S05]  /*d6c0*/  @P0 BRA `(.L_x_109) ;  /* 0x0000000000040947 */ /* 0x000fea0003800000 */
[----:B------:R-:W-:Y:S01]  /*d6d0*/  BPT.TRAP 0x1 ;  /* 0x000000040000795c */ /* 0x000fe20000300000 */
.L_x_109:
[----:B------:R-:W-:Y:S01]  /*d6e0*/  IMAD R9, R0, 0x7000, R9 ;  /* 0x0000700000097824 */ /* 0x000fe200078e0209 */
[----:B------:R-:W-:Y:S01]  /*d6f0*/  R2UR UR9, R8 ;  /* 0x00000000080972ca */ /* 0x000fe200000e0000 */
[----:B------:R-:W-:Y:S01]  /*d700*/  UIADD3 UR4, UP0, UR16, 0x1f0, URZ ;  /* 0x000001f010047890 */ /* 0x000fe2000ff1e03f */
[----:B------:R-:W-:Y:S01]  /*d710*/  R2UR UR12, R3 ;  /* 0x00000000030c72ca */ /* 0x000fe200000e0000 */
[----:B------:R-:W-:Y:S01]  /*d720*/  UMOV UR10, URZ ;  /* 0x0000003f000a7c82 */ /* 0x000fe20008000000 */
[----:B------:R-:W-:Y:S01]  /*d730*/  R2UR UR14, R9 ;  /* 0x00000000090e72ca */ /* 0x000fe200000e0000 */
[----:B------:R-:W-:Y:S01]  /*d740*/  UIADD3.X UR5, URZ, UR17, URZ, UP0, !UPT ;  /* 0x000000113f057290 */ /* 0x000fe200087fe43f */
[----:B------:R-:W-:Y:S01]  /*d750*/  R2UR UR13, R2 ;  /* 0x00000000020d72ca */ /* 0x000fe200000e0000 */
[----:B------:R-:W-:Y:S01]  /*d760*/  UMOV UR6, 0x0 ;  /* 0x0000000000067882 */ /* 0x000fe20000000000 */
[----:B------:R-:W-:Y:S01]  /*d770*/  UMOV UR7, 0x10000000 ;  /* 0x1000000000077882 */ /* 0x000fe20000000000 */
[----:B------:R-:W-:Y:S01]  /*d780*/  UMOV UR11, URZ ;  /* 0x0000003f000b7c82 */ /* 0x000fe20008000000 */
[----:B------:R-:W-:Y:S01]  /*d790*/  UMOV UR22, 0x20 ;  /* 0x0000002000167882 */ /* 0x000fe20000000000 */
[----:B------:R-:W-:Y:S01]  /*d7a0*/  UMOV UR23, 0x40 ;  /* 0x0000004000177882 */ /* 0x000fe20000000000 */
[----:B------:R-:W-:Y:S01]  /*d7b0*/  UMOV UR24, 0x60 ;  /* 0x0000006000187882 */ /* 0x000fe20000000000 */
[----:B------:R-:W-:Y:S01]  /*d7c0*/  UIADD3 UR9, UR9, 0x35400, URZ ;  /* 0x0003540009097890 */ /* 0x000fe2000fffe03f */
[----:B------:R-:W-:Y:S01]  /*d7d0*/  VIADD R0, R0, 0x1 ;  /* 0x0000000100007836 */ /* 0x000fe20000000000 */
[----:B------:R-:W-:-:S02]  /*d7e0*/  UMOV UR25, 0x80 ;  /* 0x0000008000197882 */ /* 0x000fc40000000000 */
[----:B------:R-:W-:Y:S02]  /*d7f0*/  UIADD3 UR8, UR14, 0xe000, URZ ;  /* 0x0000e0000e087890 */ /* 0x000fe4000fffe03f */
[----:B------:R-:W-:Y:S01]  /*d800*/  UIADD3 UR15, UR14, 0xf000, URZ ;  /* 0x0000f0000e0f7890 */ /* 0x000fe2000fffe03f */
[C---:B------:R-:W-:Y:S01]  /*d810*/  ISETP.NE.AND P4, PT, R0.reuse, 0x5, PT ;  /* 0x000000050000780c */ /* 0x040fe20003f85270 */
[----:B------:R-:W-:Y:S02]  /*d820*/  UIADD3 UR18, UR14, 0x10000, URZ ;  /* 0x000100000e127890 */ /* 0x000fe4000fffe03f */
[----:B------:R-:W-:Y:S01]  /*d830*/  UIADD3 UR19, UR14, 0x11000, URZ ;  /* 0x000110000e137890 */ /* 0x000fe2000fffe03f */
[----:B------:R-:W-:Y:S02]  /*d840*/  SEL R7, RZ, 0x1, P4 ;  /* 0x00000001ff077807 */ /* 0x000fe40002000000 */
[----:B------:R1:W-:Y:S01]  /*d850*/  UTMALDG.4D [UR8], [UR4], desc[UR6] ;  /* 0x00000608040075b4 */ /* 0x0003e20008019000 */
[----:B------:R-:W-:-:S02]  /*d860*/  SEL R0, R0, RZ, P4 ;  /* 0x000000ff00007207 */ /* 0x000fc40002000000 */
[----:B------:R-:W-:Y:S01]  /*d870*/  LOP3.LUT R4, R4, R7, RZ, 0x3c, !PT ;  /* 0x0000000704047212 */ /* 0x000fe200078e3cff */
[----:B-1----:R-:W-:Y:S01]  /*d880*/  UMOV UR8, UR15 ;  /* 0x0000000f00087c82 */ /* 0x002fe20008000000 */
[----:B------:R-:W-:Y:S01]  /*d890*/  UMOV UR10, UR22 ;  /* 0x00000016000a7c82 */ /* 0x000fe20008000000 */
[----:B------:R-:W-:Y:S01]  /*d8a0*/  UIADD3 UR15, UR14, 0x12000, URZ ;  /* 0x000120000e0f7890 */ /* 0x000fe2000fffe03f */
[----:B------:R1:W-:Y:S02]  /*d8b0*/  UTMALDG.4D [UR8], [UR4], desc[UR6] ;  /* 0x00000608040075b4 */ /* 0x0003e40008019000 */
[----:B-1----:R-:W-:Y:S01]  /*d8c0*/  UMOV UR8, UR18 ;  /* 0x0000001200087c82 */ /* 0x002fe20008000000 */
[----:B------:R-:W-:Y:S01]  /*d8d0*/  UMOV UR10, UR23 ;  /* 0x00000017000a7c82 */ /* 0x000fe20008000000 */
[----:B------:R-:W-:Y:S01]  /*d8e0*/  UIADD3 UR18, UR14, 0x13000, URZ ;  /* 0x000130000e127890 */ /* 0x000fe2000fffe03f */
[----:B------:R1:W-:Y:S01]  /*d8f0*/  UTMALDG.4D [UR8], [UR4], desc[UR6] ;  /* 0x00000608040075b4 */ /* 0x0003e20008019000 */
[----:B------:R-:W-:Y:S01]  /*d900*/  UIADD3 UR14, UR14, 0x14000, URZ ;  /* 0x000140000e0e7890 */ /* 0x000fe2000fffe03f */
[----:B-1----:R-:W-:Y:S01]  /*d910*/  UMOV UR8, UR19 ;  /* 0x0000001300087c82 */ /* 0x002fe20008000000 */
[----:B------:R-:W-:-:S02]  /*d920*/  UMOV UR10, UR24 ;  /* 0x00000018000a7c82 */ /* 0x000fc40008000000 */
[----:B------:R1:W-:Y:S02]  /*d930*/  UTMALDG.4D [UR8], [UR4], desc[UR6] ;  /* 0x00000608040075b4 */ /* 0x0003e40008019000 */
[----:B-1----:R-:W-:Y:S01]  /*d940*/  UMOV UR8, UR15 ;  /* 0x0000000f00087c82 */ /* 0x002fe20008000000 */
[----:B------:R-:W-:Y:S01]  /*d950*/  UMOV UR10, UR25 ;  /* 0x00000019000a7c82 */ /* 0x000fe20008000000 */
[----:B------:R-:W-:Y:S01]  /*d960*/  UMOV UR15, 0xa0 ;  /* 0x000000a0000f7882 */ /* 0x000fe20000000000 */
        /* <DEDUP_REMOVED lines=9> */
.L_x_106:
[----:B------:R-:W-:Y:S05]  /*da00*/  BSYNC B1 ;  /* 0x0000000000017941 */ /* 0x000fea0003800000 */
.L_x_105:
        /* <DEDUP_REMOVED lines=10> */
.L_x_111:
[----:B------:R-:W-:Y:S05]  /*dab0*/  BSYNC B1 ;  /* 0x0000000000017941 */ /* 0x000fea0003800000 */
.L_x_110:
[----:B------:R-:W-:Y:S01]  /*dac0*/  BSSY B1, `(.L_x_113) ;  /* 0x0000046000017945 */ /* 0x000fe20003800000 */
[----:B------:R-:W-:-:S03]  /*dad0*/  MOV R9, RZ ;  /* 0x000000ff00097202 */ /* 0x000fc60000000f00 */
[----:B------:R-:W-:Y:S05]  /*dae0*/  @!P3 BRA `(.L_x_114) ;  /* 0x00000004000cb947 */ /* 0x000fea0003800000 */
[----:B-1----:R-:W1:Y:S01]  /*daf0*/  S2R R8, SR_CgaCtaId ;  /* 0x0000000000087919 */ /* 0x002e620000008800 */
[----:B------:R-:W-:-:S04]  /*db00*/  MOV R5, 0x400 ;  /* 0x0000040000057802 */ /* 0x000fc80000000f00 */
[----:B-1----:R-:W-:Y:S02]  /*db10*/  LEA R5, R8, R5, 0x18 ;  /* 0x0000000508057211 */ /* 0x002fe400078ec0ff */
[----:B------:R-:W-:Y:S02]  /*db20*/  SHF.L.U32 R8, R4, 0x1f, RZ ;  /* 0x0000001f04087819 */ /* 0x000fe400000006ff */
[----:B------:R-:W-:-:S04]  /*db30*/  LEA R7, R0, R5, 0x3 ;  /* 0x0000000500077211 */ /* 0x000fc800078e18ff */
[----:B------:R-:W1:Y:S02]  /*db40*/  SYNCS.PHASECHK.TRANS64.TRYWAIT P3, [R7+URZ+0x35428], R8 ;  /* 0x03542808070075a7 */ /* 0x000e64000806017f */
[----:B-1----:R-:W-:Y:S05]  /*db50*/  @!P3 BRA `(.L_x_115) ;  /* 0x0000001000ecb947 */ /* 0x002fea0003800000 */
.L_x_148:
[----:B------:R-:W-:Y:S01]  /*db60*/  UPRMT UR4, UR20, 0x9910, URZ ;  /* 0x0000991014047896 */ /* 0x000fe2000800003f */
[----:B-1----:R-:W-:-:S03]  /*db70*/  @P2 MOV R8, 0x7000 ;  /* 0x0000700000082802 */ /* 0x002fc60000000f00 */
[----:B------:R-:W-:Y:S01]  /*db80*/  UISETP.NE.AND UP0, UPT, UR4, 0x2, UPT ;  /* 0x000000020400788c */ /* 0x000fe2000bf05270 */
[----:B------:R1:W-:Y:S05]  /*db90*/  @P2 SYNCS.ARRIVE.TRANS64 RZ, [R7+URZ+0x35400], R8 ;  /* 0x0354000807ff29a7 */ /* 0x0003ea000800003f */
[----:B------:R-:W-:-:S13]  /*dba0*/  PLOP3.LUT P3, PT, PT, PT, UP0, 0x80, 0x0 ;  /* 0x000000000000781c */ /* 0x000fda0003f6f008 */
[----:B-1----:R-:W-:Y:S05]  /*dbb0*/  @P3 BRA `(.L_x_116) ;  /* 0x0000000000043947 */ /* 0x002fea0003800000 */
[----:B------:R-:W-:Y:S01]  /*dbc0*/  BPT.TRAP 0x1 ;  /* 0x000000040000795c */ /* 0x000fe20000300000 */
.L_x_116:
[----:B------:R-:W-:Y:S05]  /*dbd0*/  @P0 BRA `(.L_x_117) ;  /* 0x0000000000040947 */ /* 0x000fea0003800000 */
[----:B------:R-:W-:Y:S01]  /*dbe0*/  BPT.TRAP 0x1 ;  /* 0x000000040000795c */ /* 0x000fe20000300000 */
.L_x_117:
        /* <DEDUP_REMOVED lines=15> */
[----:B------:R-:W-:Y:S01]  /*dce0*/  IADD3 R0, R0, 0x1, RZ ;  /* 0x0000000100007810 */ /* 0x000fe20007ffe0ff */
[----:B------:R-:W-:Y:S01]  /*dcf0*/  UMOV UR25, 0x80 ;  /* 0x0000008000197882 */ /* 0x000fe20000000000 */
[----:B------:R-:W-:Y:S01]  /*dd00*/  IMAD.MOV.U32 R9, RZ, RZ, 0x1 ;  /* 0x00000001ff097424 */ /* 0x000fe200078e00ff */
[----:B------:R-:W-:Y:S01]  /*dd10*/  UIADD3 UR8, UR14, 0xe000, URZ ;  /* 0x0000e0000e087890 */ /* 0x000fe2000fffe03f */
[----:B------:R-:W-:Y:S01]  /*dd20*/  ISETP.NE.AND P3, PT, R0, 0x5, PT ;  /* 0x000000050000780c */ /* 0x000fe20003f65270 */
[----:B------:R-:W-:-:S02]  /*dd30*/  UIADD3 UR15, UR14, 0xf000, URZ ;  /* 0x0000f0000e0f7890 */ /* 0x000fc4000fffe03f */
[----:B------:R-:W-:Y:S01]  /*dd40*/  UIADD3 UR19, UR14, 0x10000, URZ ;  /* 0x000100000e137890 */ /* 0x000fe2000fffe03f */
[----:B------:R-:W-:Y:S01]  /*dd50*/  SEL R5, RZ, 0x1, P3 ;  /* 0x00000001ff057807 */ /* 0x000fe20001800000 */
[----:B------:R-:W-:Y:S01]  /*dd60*/  UIADD3 UR23, UR14, 0x11000, URZ ;  /* 0x000110000e177890 */ /* 0x000fe2000fffe03f */
[----:B------:R-:W-:Y:S02]  /*dd70*/  SEL R0, R0, RZ, P3 ;  /* 0x000000ff00007207 */ /* 0x000fe40001800000 */
[----:B------:R1:W-:Y:S01]  /*dd80*/  UTMALDG.4D [UR8], [UR4], desc[UR6] ;  /* 0x00000608040075b4 */ /* 0x0003e20008019000 */
[----:B------:R-:W-:Y:S01]  /*dd90*/  LOP3.LUT R4, R4, R5, RZ, 0x3c, !PT ;  /* 0x0000000504047212 */ /* 0x000fe200078e3cff */
        /* <DEDUP_REMOVED lines=24> */
.L_x_114:
[----:B------:R-:W-:Y:S05]  /*df20*/  BSYNC B1 ;  /* 0x0000000000017941 */ /* 0x000fea0003800000 */
.L_x_113:
[----:B------:R-:W-:Y:S01]  /*df30*/  ISETP.GE.AND P3, PT, R6, 0x2, PT ;  /* 0x000000020600780c */ /* 0x000fe20003f66270 */
[----:B------:R-:W-:-:S12]  /*df40*/  BSSY B1, `(.L_x_118) ;  /* 0x0000094000017945 */ /* 0x000fd80003800000 */
[----:B------:R-:W-:Y:S05]  /*df50*/  @!P3 BRA `(.L_x_119) ;  /* 0x000000080048b947 */ /* 0x000fea0003800000 */
[----:B------:R-:W-:-:S07]  /*df60*/  SHF.L.U32 R6, R6, 0x1, RZ ;  /* 0x0000000106067819 */ /* 0x000fce00000006ff */
.L_x_130:
[----:B------:R-:W-:Y:S04]  /*df70*/  BSSY B2, `(.L_x_120) ;  /* 0x0000045000027945 */ /* 0x000fe80003800000 */
        /* <DEDUP_REMOVED lines=8> */
.L_x_149:
[----:B------:R-:W-:Y:S01]  /*e000*/  UPRMT UR4, UR20, 0x9910, URZ ;  /* 0x0000991014047896 */ /* 0x000fe2000800003f */
[----:B-1----:R-:W-:-:S03]  /*e010*/  @P2 MOV R8, 0x7000 ;  /* 0x0000700000082802 */ /* 0x002fc60000000f00 */
[----:B------:R-:W-:Y:S01]  /*e020*/  UISETP.NE.AND UP0, UPT, UR4, 0x2, UPT ;  /* 0x000000020400788c */ /* 0x000fe2000bf05270 */
[----:B------:R1:W-:Y:S05]  /*e030*/  @P2 SYNCS.ARRIVE.TRANS64 RZ, [R7+URZ+0x35400], R8 ;  /* 0x0354000807ff29a7 */ /* 0x0003ea000800003f */
[----:B------:R-:W-:-:S13]  /*e040*/  PLOP3.LUT P3, PT, PT, PT, UP0, 0x80, 0x0 ;  /* 0x000000000000781c */ /* 0x000fda0003f6f008 */
[----:B-1----:R-:W-:Y:S05]  /*e050*/  @P3 BRA `(.L_x_123) ;  /* 0x0000000000043947 */ /* 0x002fea0003800000 */
[----:B------:R-:W-:Y:S01]  /*e060*/  BPT.TRAP 0x1 ;  /* 0x000000040000795c */ /* 0x000fe20000300000 */
.L_x_123:
[----:B------:R-:W-:Y:S05]  /*e070*/  @P0 BRA `(.L_x_124) ;  /* 0x0000000000040947 */ /* 0x000fea0003800000 */
[----:B------:R-:W-:Y:S01]  /*e080*/  BPT.TRAP 0x1 ;  /* 0x000000040000795c */ /* 0x000fe20000300000 */
.L_x_124:
        /* <DEDUP_REMOVED lines=9> */
[----:B------:R-:W-:Y:S01]  /*e120*/  R2UR UR13, R2 ;  /* 0x00000000020d72ca */ /* 0x000fe200000e0000 */
[----:B------:R-:W-:Y:S01]  /*e130*/  UMOV UR7, 0x10000000 ;  /* 0x1000000000077882 */ /* 0x000fe20000000000 */
[----:B------:R-:W-:Y:S01]  /*e140*/  UMOV UR18, 0x20 ;  /* 0x0000002000127882 */ /* 0x000fe20000000000 */
[----:B------:R-:W-:Y:S01]  /*e150*/  UMOV UR22, 0x40 ;  /* 0x0000004000167882 */ /* 0x000fe20000000000 */
[----:B------:R-:W-:Y:S01]  /*e160*/  UMOV UR24, 0x60 ;  /* 0x0000006000187882 */ /* 0x000fe20000000000 */
[----:B------:R-:W-:Y:S01]  /*e170*/  UIADD3 UR9, UR9, 0x35400, URZ ;  /* 0x0003540009097890 */ /* 0x000fe2000fffe03f */
[----:B------:R-:W-:Y:S01]  /*e180*/  IADD3 R0, R0, 0x1, RZ ;  /* 0x0000000100007810 */ /* 0x000fe20007ffe0ff */
[----:B------:R-:W-:-:S02]  /*e190*/  USHF.L.U32 UR11, UR11, 0x6, URZ ;  /* 0x000000060b0b7899 */ /* 0x000fc4000800063f */
[----:B------:R-:W-:Y:S01]  /*e1a0*/  UIADD3 UR8, UR14, 0xe000, URZ ;  /* 0x0000e0000e087890 */ /* 0x000fe2000fffe03f */
[C---:B------:R-:W-:Y:S01]  /*e1b0*/  ISETP.NE.AND P3, PT, R0.reuse, 0x5, PT ;  /* 0x000000050000780c */ /* 0x040fe20003f65270 */
[----:B------:R-:W-:Y:S02]  /*e1c0*/  UIADD3 UR15, UR14, 0xf000, URZ ;  /* 0x0000f0000e0f7890 */ /* 0x000fe4000fffe03f */
[----:B------:R-:W-:Y:S01]  /*e1d0*/  UIADD3 UR19, UR14, 0x10000, URZ ;  /* 0x000100000e137890 */ /* 0x000fe2000fffe03f */
[----:B------:R-:W-:Y:S01]  /*e1e0*/  SEL R5, RZ, 0x1, P3 ;  /* 0x00000001ff057807 */ /* 0x000fe20001800000 */
[----:B------:R-:W-:Y:S01]  /*e1f0*/  UIADD3 UR23, UR14, 0x11000, URZ ;  /* 0x000110000e177890 */ /* 0x000fe2000fffe03f */
[----:B------:R-:W-:Y:S01]  /*e200*/  SEL R0, R0, RZ, P3 ;  /* 0x000000ff00007207 */ /* 0x000fe20001800000 */
[----:B------:R-:W-:Y:S01]  /*e210*/  UMOV UR25, 0x80 ;  /* 0x0000008000197882 */ /* 0x000fe20000000000 */
        /* <DEDUP_REMOVED lines=26> */
.L_x_121:
[----:B------:R-:W-:Y:S05]  /*e3c0*/  BSYNC B2 ;  /* 0x0000000000027941 */ /* 0x000fea0003800000 */
.L_x_120:
[----:B------:R-:W-:Y:S01]  /*e3d0*/  ISETP.LT.OR P3, PT, R6, 0x4, !P6 ;  /* 0x000000040600780c */ /* 0x000fe20007761670 */
[----:B------:R-:W-:-:S12]  /*e3e0*/  BSSY B2, `(.L_x_125) ;  /* 0x0000046000027945 */ /* 0x000fd80003800000 */
[----:B------:R-:W-:Y:S05]  /*e3f0*/  @P3 BRA `(.L_x_126) ;  /* 0x0000000400103947 */ /* 0x000fea0003800000 */
[----:B-1----:R-:W1:Y:S01]  /*e400*/  S2R R8, SR_CgaCtaId ;  /* 0x0000000000087919 */ /* 0x002e620000008800 */
[----:B------:R-:W-:-:S04]  /*e410*/  MOV R5, 0x400 ;  /* 0x0000040000057802 */ /* 0x000fc80000000f00 */
[----:B-1----:R-:W-:Y:S02]  /*e420*/  LEA R5, R8, R5, 0x18 ;  /* 0x0000000508057211 */ /* 0x002fe400078ec0ff */
[----:B------:R-:W-:-:S03]  /*e430*/  SHF.L.U32 R8, R4, 0x1f, RZ ;  /* 0x0000001f04087819 */ /* 0x000fc600000006ff */
[----:B------:R-:W-:-:S04]  /*e440*/  IMAD R7, R0, 0x8, R5 ;  /* 0x0000000800077824 */ /* 0x000fc800078e0205 */
[----:B------:R-:W1:Y:S02]  /*e450*/  SYNCS.PHASECHK.TRANS64.TRYWAIT P3, [R7+URZ+0x35428], R8 ;  /* 0x03542808070075a7 */ /* 0x000e64000806017f */
[----:B-1----:R-:W-:Y:S05]  /*e460*/  @!P3 BRA `(.L_x_127) ;  /* 0x0000000800d0b947 */ /* 0x002fea0003800000 */
.L_x_150:
[----:B------:R-:W-:Y:S01]  /*e470*/  UPRMT UR4, UR20, 0x9910, URZ ;  /* 0x0000991014047896 */ /* 0x000fe2000800003f */
[----:B-1----:R-:W-:-:S03]  /*e480*/  @P1 MOV R8, 0x7000 ;  /* 0x0000700000081802 */ /* 0x002fc60000000f00 */
[----:B------:R-:W-:Y:S01]  /*e490*/  UISETP.NE.AND UP0, UPT, UR4, 0x2, UPT ;  /* 0x000000020400788c */ /* 0x000fe2000bf05270 */
[----:B------:R1:W-:Y:S05]  /*e4a0*/  @P1 SYNCS.ARRIVE.TRANS64 RZ, [R7+URZ+0x35400], R8 ;  /* 0x0354000807ff19a7 */ /* 0x0003ea000800003f */
[----:B------:R-:W-:-:S13]  /*e4b0*/  PLOP3.LUT P3, PT, PT, PT, UP0, 0x80, 0x0 ;  /* 0x000000000000781c */ /* 0x000fda0003f6f008 */
[----:B-1----:R-:W-:Y:S05]  /*e4c0*/  @P3 BRA `(.L_x_128) ;  /* 0x0000000000043947 */ /* 0x002fea0003800000 */
[----:B------:R-:W-:Y:S01]  /*e4d0*/  BPT.TRAP 0x1 ;  /* 0x000000040000795c */ /* 0x000fe20000300000 */
.L_x_128:
[----:B------:R-:W-:Y:S05]  /*e4e0*/  @P0 BRA `(.L_x_129) ;  /* 0x0000000000040947 */ /* 0x000fea0003800000 */
[----:B------:R-:W-:Y:S01]  /*e4f0*/  BPT.TRAP 0x1 ;  /* 0x000000040000795c */ /* 0x000fe20000300000 */
.L_x_129:
        /* <DEDUP_REMOVED lines=16> */
[----:B------:R-:W-:Y:S01]  /*e600*/  USHF.L.U32 UR11, UR11, 0x6, URZ ;  /* 0x000000060b0b7899 */ /* 0x000fe2000800063f */
[----:B------:R-:W-:Y:S01]  /*e610*/  IADD3 R9, R9, 0x1, RZ ;  /* 0x0000000109097810 */ /* 0x000fe20007ffe0ff */
[----:B------:R-:W-:Y:S01]  /*e620*/  UIADD3 UR8, UR14, 0xe000, URZ ;  /* 0x0000e0000e087890 */ /* 0x000fe2000fffe03f */
[----:B------:R-:W-:Y:S01]  /*e630*/  ISETP.NE.AND P3, PT, R0, 0x5, PT ;  /* 0x000000050000780c */ /* 0x000fe20003f65270 */
[----:B------:R-:W-:-:S02]  /*e640*/  UIADD3 UR15, UR14, 0xf000, URZ ;  /* 0x0000f0000e0f7890 */ /* 0x000fc4000fffe03f */
        /* <DEDUP_REMOVED lines=31> */
.L_x_126:
[----:B------:R-:W-:Y:S05]  /*e840*/  BSYNC B2 ;  /* 0x0000000000027941 */ /* 0x000fea0003800000 */
.L_x_125:
[C---:B------:R-:W-:Y:S02]  /*e850*/  ISETP.GT.AND P3, PT, R6.reuse, 0x4, PT ;  /* 0x000000040600780c */ /* 0x040fe40003f64270 */
[----:B------:R-:W-:-:S11]  /*e860*/  IADD3 R6, R6, -0x2, RZ ;  /* 0xfffffffe06067810 */ /* 0x000fd60007ffe0ff */
[----:B------:R-:W-:Y:S05]  /*e870*/  @P3 BRA `(.L_x_130) ;  /* 0xfffffff400bc3947 */ /* 0x000fea000383ffff */
.L_x_119:
[----:B------:R-:W-:Y:S05]  /*e880*/  BSYNC B1 ;  /* 0x0000000000017941 */ /* 0x000fea0003800000 */
.L_x_118:
[----:B------:R-:W-:Y:S01]  /*e890*/  VIADD R17, R17, UR21 ;  /* 0x0000001511117c36 */ /* 0x000fe20008000000 */
[----:B------:R-:W-:Y:S01]  /*e8a0*/  ULDC UR4, c[0x0][0xa00] ;  /* 0x0002800000047ab9 */ /* 0x000fe20000000800 */
[----:B-1----:R-:W-:-:S03]  /*e8b0*/  PRMT R5, RZ, 0x7610, R5 ;  /* 0x00007610ff057816 */ /* 0x002fc60000000005 */
[----:B------:R-:W-:-:S13]  /*e8c0*/  ISETP.GE.AND P3, PT, R17, UR4, PT ;  /* 0x0000000411007c0c */ /* 0x000fda000bf66270 */
[----:B------:R-:W-:Y:S05]  /*e8d0*/  @!P3 BRA `(.L_x_131) ;  /* 0xffffffe8009cb947 */ /* 0x000fea000383ffff */
[----:B------:R-:W-:Y:S05]  /*e8e0*/  BSYNC B0 ;  /* 0x0000000000007941 */ /* 0x000fea0003800000 */
.L_x_103:
[----:B------:R-:W-:Y:S05]  /*e8f0*/  EXIT ;  /* 0x000000000000794d */ /* 0x000fea0003800000 */
.L_x_17:
[----:B-1----:R-:W-:-:S04]  /*e900*/  MOV R3, UR4 ;  /* 0x0000000400037c02 */ /* 0x002fc80008000f00 */
[----:B------:R1:W2:Y:S03]  /*e910*/  SYNCS.PHASECHK.TRANS64.TRYWAIT P1, [R3+URZ+0x35450], R0 ;  /* 0x03545000030075a7 */ /* 0x0002a6000802017f */
[----:B--2---:R-:W-:Y:S05]  /*e920*/  @!P1 NANOSLEEP.SYNCS 0x989680 ;  /* 0x009896800000995d */ /* 0x004fea0003900000 */
[----:B------:R-:W2:Y:S02]  /*e930*/  @!P1 SYNCS.PHASECHK.TRANS64 P1, [R3+URZ+0x35450], R0 ;  /* 0x03545000030095a7 */ /* 0x000ea4000802007f */
[----:B--2---:R-:W-:Y:S05]  /*e940*/  @!P1 BRA `(.L_x_17) ;  /* 0xfffffffc00ec9947 */ /* 0x004fea000383ffff */
[----:B------:R-:W-:Y:S05]  /*e950*/  BRA `(.L_x_132) ;  /* 0xffffff2c00047947 */ /* 0x000fea000383ffff */
.L_x_19:
[----:B-1----:R-:W-:-:S04]  /*e960*/  MOV R5, UR48 ;  /* 0x0000003000057c02 */ /* 0x002fc80008000f00 */
[----:B------:R1:W2:Y:S03]  /*e970*/  SYNCS.PHASECHK.TRANS64.TRYWAIT P1, [R5+URZ+0x35400], R0 ;  /* 0x03540000050075a7 */ /* 0x0002a6000802017f */
[----:B--2---:R-:W-:Y:S05]  /*e980*/  @!P1 NANOSLEEP.SYNCS 0x989680 ;  /* 0x009896800000995d */ /* 0x004fea0003900000 */
[----:B------:R-:W2:Y:S02]  /*e990*/  @!P1 SYNCS.PHASECHK.TRANS64 P1, [R5+URZ+0x35400], R0 ;  /* 0x03540000050095a7 */ /* 0x000ea4000802007f */
[----:B--2---:R-:W-:Y:S05]  /*e9a0*/  @!P1 BRA `(.L_x_19) ;  /* 0xfffffffc00ec9947 */ /* 0x004fea000383ffff */
[----:B------:R-:W-:Y:S05]  /*e9b0*/  BRA `(.L_x_133) ;  /* 0xffffff2c00207947 */ /* 0x000fea000383ffff */
.L_x_20:
[----:B------:R-:W-:-:S13]  /*e9c0*/  R2UR UR4, R10 ;  /* 0x000000000a0472ca */ /* 0x000fda00000e0000 */
[----:B-1----:R-:W-:-:S04]  /*e9d0*/  MOV R0, UR4 ;  /* 0x0000000400007c02 */ /* 0x002fc80008000f00 */
[----:B------:R1:W2:Y:S03]  /*e9e0*/  SYNCS.PHASECHK.TRANS64.TRYWAIT P1, [R0+URZ+-0x8], R3 ;  /* 0xfffff803000075a7 */ /* 0x0002a6000802017f */
[----:B--2---:R-:W-:Y:S05]  /*e9f0*/  @!P1 NANOSLEEP.SYNCS 0x989680 ;  /* 0x009896800000995d */ /* 0x004fea0003900000 */
[----:B------:R-:W2:Y:S02]  /*ea00*/  @!P1 SYNCS.PHASECHK.TRANS64 P1, [R0+URZ+-0x8], R3 ;  /* 0xfffff803000095a7 */ /* 0x000ea4000802007f */
[----:B--2---:R-:W-:Y:S05]  /*ea10*/  @!P1 BRA `(.L_x_20) ;  /* 0xfffffffc00e89947 */ /* 0x004fea000383ffff */
[----:B------:R-:W-:Y:S05]  /*ea20*/  BRA `(.L_x_134) ;  /* 0xffffff2c00107947 */ /* 0x000fea000383ffff */
.L_x_22:
[----:B-1----:R-:W-:-:S04]  /*ea30*/  MOV R20, UR5 ;  /* 0x0000000500147c02 */ /* 0x002fc80008000f00 */
[----:B------:R1:W2:Y:S03]  /*ea40*/  SYNCS.PHASECHK.TRANS64.TRYWAIT P1, [R20+URZ+0x35400], R13 ;  /* 0x0354000d140075a7 */ /* 0x0002a6000802017f */
[----:B--2---:R-:W-:Y:S05]  /*ea50*/  @!P1 NANOSLEEP.SYNCS 0x989680 ;  /* 0x009896800000995d */ /* 0x004fea0003900000 */
[----:B------:R-:W2:Y:S02]  /*ea60*/  @!P1 SYNCS.PHASECHK.TRANS64 P1, [R20+URZ+0x35400], R13 ;  /* 0x0354000d140095a7 */ /* 0x000ea4000802007f */
[----:B--2---:R-:W-:Y:S05]  /*ea70*/  @!P1 BRA `(.L_x_22) ;  /* 0xfffffffc00ec9947 */ /* 0x004fea000383ffff */
[----:B------:R-:W-:Y:S05]  /*ea80*/  BRA `(.L_x_135) ;  /* 0xffffff4400fc7947 */ /* 0x000fea000383ffff */
.L_x_27:
[----:B-1----:R-:W-:-:S04]  /*ea90*/  MOV R12, UR6 ;  /* 0x00000006000c7c02 */ /* 0x002fc80008000f00 */
[----:B------:R1:W2:Y:S03]  /*eaa0*/  SYNCS.PHASECHK.TRANS64.TRYWAIT P2, [R12+URZ+0x35400], R11 ;  /* 0x0354000b0c0075a7 */ /* 0x0002a6000804017f */
[----:B--2---:R-:W-:Y:S05]  /*eab0*/  @!P2 NANOSLEEP.SYNCS 0x989680 ;  /* 0x009896800000a95d */ /* 0x004fea0003900000 */
[----:B------:R-:W2:Y:S02]  /*eac0*/  @!P2 SYNCS.PHASECHK.TRANS64 P2, [R12+URZ+0x35400], R11 ;  /* 0x0354000b0c00a5a7 */ /* 0x000ea4000804007f */
[----:B--2---:R-:W-:Y:S05]  /*ead0*/  @!P2 BRA `(.L_x_27) ;  /* 0xfffffffc00eca947 */ /* 0x004fea000383ffff */
[----:B------:R-:W-:Y:S05]  /*eae0*/  BRA `(.L_x_136) ;  /* 0xffffff5000f47947 */ /* 0x000fea000383ffff */
.L_x_31:
[----:B-1----:R-:W-:-:S04]  /*eaf0*/  IMAD.U32 R14, RZ, RZ, UR10 ;  /* 0x0000000aff0e7e24 */ /* 0x002fc8000f8e00ff */
[----:B------:R1:W2:Y:S03]  /*eb00*/  SYNCS.PHASECHK.TRANS64.TRYWAIT P2, [R14+URZ+0x35400], R21 ;  /* 0x035400150e0075a7 */ /* 0x0002a6000804017f */
[----:B--2---:R-:W-:Y:S05]  /*eb10*/  @!P2 NANOSLEEP.SYNCS 0x989680 ;  /* 0x009896800000a95d */ /* 0x004fea0003900000 */
[----:B------:R-:W2:Y:S02]  /*eb20*/  @!P2 SYNCS.PHASECHK.TRANS64 P2, [R14+URZ+0x35400], R21 ;  /* 0x035400150e00a5a7 */ /* 0x000ea4000804007f */
[----:B--2---:R-:W-:Y:S05]  /*eb30*/  @!P2 BRA `(.L_x_31) ;  /* 0xfffffffc00eca947 */ /* 0x004fea000383ffff */
[----:B------:R-:W-:Y:S05]  /*eb40*/  BRA `(.L_x_30) ;  /* 0xffffff7000407947 */ /* 0x000fea000383ffff */
.L_x_39:
[----:B-1----:R-:W-:-:S04]  /*eb50*/  MOV R12, UR6 ;  /* 0x00000006000c7c02 */ /* 0x002fc80008000f00 */
[----:B------:R1:W2:Y:S03]  /*eb60*/  SYNCS.PHASECHK.TRANS64.TRYWAIT P2, [R12+URZ+0x35400], R11 ;  /* 0x0354000b0c0075a7 */ /* 0x0002a6000804017f */
[----:B--2---:R-:W-:Y:S05]  /*eb70*/  @!P2 NANOSLEEP.SYNCS 0x989680 ;  /* 0x009896800000a95d */ /* 0x004fea0003900000 */
[----:B------:R-:W2:Y:S02]  /*eb80*/  @!P2 SYNCS.PHASECHK.TRANS64 P2, [R12+URZ+0x35400], R11 ;  /* 0x0354000b0c00a5a7 */ /* 0x000ea4000804007f */
[----:B--2---:R-:W-:Y:S05]  /*eb90*/  @!P2 BRA `(.L_x_39) ;  /* 0xfffffffc00eca947 */ /* 0x004fea000383ffff */
[----:B------:R-:W-:Y:S05]  /*eba0*/  BRA `(.L_x_137) ;  /* 0xffffff7c006c7947 */ /* 0x000fea000383ffff */
.L_x_43:
[----:B-1----:R-:W-:-:S04]  /*ebb0*/  MOV R20, UR10 ;  /* 0x0000000a00147c02 */ /* 0x002fc80008000f00 */
[----:B------:R1:W2:Y:S03]  /*ebc0*/  SYNCS.PHASECHK.TRANS64.TRYWAIT P2, [R20+URZ+0x35400], R15 ;  /* 0x0354000f140075a7 */ /* 0x0002a6000804017f */
[----:B--2---:R-:W-:Y:S05]  /*ebd0*/  @!P2 NANOSLEEP.SYNCS 0x989680 ;  /* 0x009896800000a95d */ /* 0x004fea0003900000 */
[----:B------:R-:W2:Y:S02]  /*ebe0*/  @!P2 SYNCS.PHASECHK.TRANS64 P2, [R20+URZ+0x35400], R15 ;  /* 0x0354000f1400a5a7 */ /* 0x000ea4000804007f */
[----:B--2---:R-:W-:Y:S05]  /*ebf0*/  @!P2 BRA `(.L_x_43) ;  /* 0xfffffffc00eca947 */ /* 0x004fea000383ffff */
[----:B------:R-:W-:Y:S05]  /*ec00*/  BRA `(.L_x_42) ;  /* 0xffffffa000007947 */ /* 0x000fea000383ffff */
.L_x_63:
[----:B------:R-:W-:-:S13]  /*ec10*/  R2UR UR4, R10 ;  /* 0x000000000a0472ca */ /* 0x000fda00000e0000 */
[----:B-1----:R-:W-:-:S04]  /*ec20*/  MOV R3, UR4 ;  /* 0x0000000400037c02 */ /* 0x002fc80008000f00 */
[----:B------:R1:W2:Y:S03]  /*ec30*/  SYNCS.PHASECHK.TRANS64.TRYWAIT P1, [R3+URZ+0x8], R0 ;  /* 0x00000800030075a7 */ /* 0x0002a6000802017f */
[----:B--2---:R-:W-:Y:S05]  /*ec40*/  @!P1 NANOSLEEP.SYNCS 0x989680 ;  /* 0x009896800000995d */ /* 0x004fea0003900000 */
[----:B------:R-:W2:Y:S02]  /*ec50*/  @!P1 SYNCS.PHASECHK.TRANS64 P1, [R3+URZ+0x8], R0 ;  /* 0x00000800030095a7 */ /* 0x000ea4000802007f */
[----:B--2---:R-:W-:Y:S05]  /*ec60*/  @!P1 BRA `(.L_x_63) ;  /* 0xfffffffc00e89947 */ /* 0x004fea000383ffff */
[----:B------:R-:W-:Y:S05]  /*ec70*/  BRA `(.L_x_138) ;  /* 0xffffffb8002c7947 */ /* 0x000fea000383ffff */
.L_x_88:
[----:B------:R-:W-:Y:S01]  /*ec80*/  BSSY B1, `(.L_x_139) ;  /* 0x0000006000017945 */ /* 0x000fe20003800000 */
[----:B------:R-:W-:-:S07]  /*ec90*/  MOV R15, 0xffffffff ;  /* 0xffffffff000f7802 */ /* 0x000fce0000000f00 */
[----:B------:R-:W-:Y:S05]  /*eca0*/  WARPSYNC.COLLECTIVE R15, `(.L_x_140) ;  /* 0x000000000f0c7348 */ /* 0x000fea0003c00000 */
[----:B------:R-:W-:Y:S02]  /*ecb0*/  ELECT P6, UR62, PT ;  /* 0x00000000003e782f */ /* 0x000fe400038c0000 */
[----:B------:R-:W-:Y:S01]  /*ecc0*/  MOV R14, UR62 ;  /* 0x0000003e000e7c02 */ /* 0x000fe20008000f00 */
[----:B------:R-:W-:Y:S10]  /*ecd0*/  ENDCOLLECTIVE ;  /* 0x000000000000791b */ /* 0x000ff40003800000 */
.L_x_140:
[----:B------:R-:W-:Y:S05]  /*ece0*/  BSYNC B1 ;  /* 0x0000000000017941 */ /* 0x000fea0003800000 */
.L_x_139:
[----:B------:R-:W-:Y:S05]  /*ecf0*/  BRA `(.L_x_141) ;  /* 0xffffffd800d07947 */ /* 0x000fea000383ffff */
.L_x_91:
[----:B-1----:R1:W2:Y:S02]  /*ed00*/  SYNCS.PHASECHK.TRANS64.TRYWAIT P2, [R7+URZ+0x35460], R6 ;  /* 0x03546006070075a7 */ /* 0x0022a4000804017f */
[----:B--2---:R-:W-:Y:S05]  /*ed10*/  @!P2 NANOSLEEP.SYNCS 0x989680 ;  /* 0x009896800000a95d */ /* 0x004fea0003900000 */
[----:B------:R-:W2:Y:S02]  /*ed20*/  @!P2 SYNCS.PHASECHK.TRANS64 P2, [R7+URZ+0x35460], R6 ;  /* 0x035460060700a5a7 */ /* 0x000ea4000804007f */
[----:B--2---:R-:W-:Y:S05]  /*ed30*/  @!P2 BRA `(.L_x_91) ;  /* 0xfffffffc00f0a947 */ /* 0x004fea000383ffff */
[----:B------:R-:W-:Y:S05]  /*ed40*/  BRA `(.L_x_142) ;  /* 0xffffffd800f07947 */ /* 0x000fea000383ffff */
.L_x_96:
[----:B-1----:R1:W2:Y:S02]  /*ed50*/  SYNCS.PHASECHK.TRANS64.TRYWAIT P2, [R7+URZ+0x354b0], R4 ;  /* 0x0354b004070075a7 */ /* 0x0022a4000804017f */
[----:B--2---:R-:W-:Y:S05]  /*ed60*/  @!P2 NANOSLEEP.SYNCS 0x989680 ;  /* 0x009896800000a95d */ /* 0x004fea0003900000 */
[----:B------:R-:W2:Y:S02]  /*ed70*/  @!P2 SYNCS.PHASECHK.TRANS64 P2, [R7+URZ+0x354b0], R4 ;  /* 0x0354b0040700a5a7 */ /* 0x000ea4000804007f */
[----:B--2---:R-:W-:Y:S05]  /*ed80*/  @!P2 BRA `(.L_x_96) ;  /* 0xfffffffc00f0a947 */ /* 0x004fea000383ffff */
[----:B------:R-:W-:Y:S05]  /*ed90*/  BRA `(.L_x_95) ;  /* 0xffffffdc00fc7947 */ /* 0x000fea000383ffff */
.L_x_99:
[----:B-1----:R1:W2:Y:S02]  /*eda0*/  SYNCS.PHASECHK.TRANS64.TRYWAIT P2, [R4+URZ+0x35460], R9 ;  /* 0x03546009040075a7 */ /* 0x0022a4000804017f */
[----:B--2---:R-:W-:Y:S05]  /*edb0*/  @!P2 NANOSLEEP.SYNCS 0x989680 ;  /* 0x009896800000a95d */ /* 0x004fea0003900000 */
[----:B------:R-:W2:Y:S02]  /*edc0*/  @!P2 SYNCS.PHASECHK.TRANS64 P2, [R4+URZ+0x35460], R9 ;  /* 0x035460090400a5a7 */ /* 0x000ea4000804007f */
[----:B--2---:R-:W-:Y:S05]  /*edd0*/  @!P2 BRA `(.L_x_99) ;  /* 0xfffffffc00f0a947 */ /* 0x004fea000383ffff */
[----:B------:R-:W-:Y:S05]  /*ede0*/  BRA `(.L_x_143) ;  /* 0xffffffe000107947 */ /* 0x000fea000383ffff */
.L_x_104:
[----:B------:R-:W-:Y:S01]  /*edf0*/  BSSY B1, `(.L_x_144) ;  /* 0x0000006000017945 */ /* 0x000fe20003800000 */
[----:B------:R-:W-:-:S07]  /*ee00*/  MOV R15, 0xffffffff ;  /* 0xffffffff000f7802 */ /* 0x000fce0000000f00 */
[----:B------:R-:W-:Y:S05]  /*ee10*/  WARPSYNC.COLLECTIVE R15, `(.L_x_145) ;  /* 0x000000000f0c7348 */ /* 0x000fea0003c00000 */
[----:B------:R-:W-:Y:S02]  /*ee20*/  ELECT P6, UR62, PT ;  /* 0x00000000003e782f */ /* 0x000fe400038c0000 */
[----:B------:R-:W-:Y:S01]  /*ee30*/  MOV R14, UR62 ;  /* 0x0000003e000e7c02 */ /* 0x000fe20008000f00 */
[----:B------:R-:W-:Y:S10]  /*ee40*/  ENDCOLLECTIVE ;  /* 0x000000000000791b */ /* 0x000ff40003800000 */
.L_x_145:
[----:B------:R-:W-:Y:S05]  /*ee50*/  BSYNC B1 ;  /* 0x0000000000017941 */ /* 0x000fea0003800000 */
.L_x_144:
[----:B------:R-:W-:Y:S05]  /*ee60*/  BRA `(.L_x_146) ;  /* 0xffffffe400d07947 */ /* 0x000fea000383ffff */
.L_x_107:
[----:B-1----:R1:W2:Y:S02]  /*ee70*/  SYNCS.PHASECHK.TRANS64.TRYWAIT P4, [R8+URZ+0x35428], R7 ;  /* 0x03542807080075a7 */ /* 0x0022a4000808017f */
[----:B--2---:R-:W-:Y:S05]  /*ee80*/  @!P4 NANOSLEEP.SYNCS 0x989680 ;  /* 0x009896800000c95d */ /* 0x004fea0003900000 */
[----:B------:R-:W2:Y:S02]  /*ee90*/  @!P4 SYNCS.PHASECHK.TRANS64 P4, [R8+URZ+0x35428], R7 ;  /* 0x035428070800c5a7 */ /* 0x000ea4000808007f */
[----:B--2---:R-:W-:Y:S05]  /*eea0*/  @!P4 BRA `(.L_x_107) ;  /* 0xfffffffc00f0c947 */ /* 0x004fea000383ffff */
[----:B------:R-:W-:Y:S05]  /*eeb0*/  BRA `(.L_x_147) ;  /* 0xffffffe400e47947 */ /* 0x000fea000383ffff */
.L_x_112:
[----:B-1----:R1:W2:Y:S02]  /*eec0*/  SYNCS.PHASECHK.TRANS64.TRYWAIT P4, [R5+URZ+0x354b0], R8 ;  /* 0x0354b008050075a7 */ /* 0x0022a4000808017f */
[----:B--2---:R-:W-:Y:S05]  /*eed0*/  @!P4 NANOSLEEP.SYNCS 0x989680 ;  /* 0x009896800000c95d */ /* 0x004fea0003900000 */
[----:B------:R-:W2:Y:S02]  /*eee0*/  @!P4 SYNCS.PHASECHK.TRANS64 P4, [R5+URZ+0x354b0], R8 ;  /* 0x0354b0080500c5a7 */ /* 0x000ea4000808007f */
[----:B--2---:R-:W-:Y:S05]  /*eef0*/  @!P4 BRA `(.L_x_112) ;  /* 0xfffffffc00f0c947 */ /* 0x004fea000383ffff */
[----:B------:R-:W-:Y:S05]  /*ef00*/  BRA `(.L_x_111) ;  /* 0xffffffe800e87947 */ /* 0x000fea000383ffff */
.L_x_115:
[----:B-1----:R1:W2:Y:S02]  /*ef10*/  SYNCS.PHASECHK.TRANS64.TRYWAIT P3, [R7+URZ+0x35428], R8 ;  /* 0x03542808070075a7 */ /* 0x0022a4000806017f */
[----:B--2---:R-:W-:Y:S05]  /*ef20*/  @!P3 NANOSLEEP.SYNCS 0x989680 ;  /* 0x009896800000b95d */ /* 0x004fea0003900000 */
[----:B------:R-:W2:Y:S02]  /*ef30*/  @!P3 SYNCS.PHASECHK.TRANS64 P3, [R7+URZ+0x35428], R8 ;  /* 0x035428080700b5a7 */ /* 0x000ea4000806007f */
[----:B--2---:R-:W-:Y:S05]  /*ef40*/  @!P3 BRA `(.L_x_115) ;  /* 0xfffffffc00f0b947 */ /* 0x004fea000383ffff */
[----:B------:R-:W-:Y:S05]  /*ef50*/  BRA `(.L_x_148) ;  /* 0xffffffec00007947 */ /* 0x000fea000383ffff */
.L_x_122:
[----:B-1----:R1:W2:Y:S02]  /*ef60*/  SYNCS.PHASECHK.TRANS64.TRYWAIT P3, [R7+URZ+0x35428], R8 ;  /* 0x03542808070075a7 */ /* 0x0022a4000806017f */
[----:B--2---:R-:W-:Y:S05]  /*ef70*/  @!P3 NANOSLEEP.SYNCS 0x989680 ;  /* 0x009896800000b95d */ /* 0x004fea0003900000 */
[----:B------:R-:W2:Y:S02]  /*ef80*/  @!P3 SYNCS.PHASECHK.TRANS64 P3, [R7+URZ+0x35428], R8 ;  /* 0x035428080700b5a7 */ /* 0x000ea4000806007f */
[----:B--2---:R-:W-:Y:S05]  /*ef90*/  @!P3 BRA `(.L_x_122) ;  /* 0xfffffffc00f0b947 */ /* 0x004fea000383ffff */
[----:B------:R-:W-:Y:S05]  /*efa0*/  BRA `(.L_x_149) ;  /* 0xfffffff000147947 */ /* 0x000fea000383ffff */
.L_x_127:
[----:B-1----:R1:W2:Y:S02]  /*efb0*/  SYNCS.PHASECHK.TRANS64.TRYWAIT P3, [R7+URZ+0x35428], R8 ;  /* 0x03542808070075a7 */ /* 0x0022a4000806017f */
[----:B--2---:R-:W-:Y:S05]  /*efc0*/  @!P3 NANOSLEEP.SYNCS 0x989680 ;  /* 0x009896800000b95d */ /* 0x004fea0003900000 */
[----:B------:R-:W2:Y:S02]  /*efd0*/  @!P3 SYNCS.PHASECHK.TRANS64 P3, [R7+URZ+0x35428], R8 ;  /* 0x035428080700b5a7 */ /* 0x000ea4000806007f */
[----:B--2---:R-:W-:Y:S05]  /*efe0*/  @!P3 BRA `(.L_x_127) ;  /* 0xfffffffc00f0b947 */ /* 0x004fea000383ffff */
[----:B------:R-:W-:Y:S05]  /*eff0*/  BRA `(.L_x_150) ;  /* 0xfffffff4001c7947 */ /* 0x000fea000383ffff */
        .weak           $__internal_0_$__cuda_sm20_rcp_rn_f32_slowpath
        .type           $__internal_0_$__cuda_sm20_rcp_rn_f32_slowpath,@function
        .size           $__internal_0_$__cuda_sm20_rcp_rn_f32_slowpath,(.L_x_156 - $__internal_0_$__cuda_sm20_rcp_rn_f32_slowpath)
$__internal_0_$__cuda_sm20_rcp_rn_f32_slowpath:
[----:B------:R-:W-:Y:S01]  /*f000*/  IMAD.SHL.U32 R0, R3, 0x2, RZ ;  /* 0x0000000203007824 */ /* 0x000fe200078e00ff */
[----:B------:R-:W-:Y:S04]  /*f010*/  BSSY B2, `(.L_x_151) ;  /* 0x0000030000027945 */ /* 0x000fe80003800000 */
[----:B------:R-:W-:-:S04]  /*f020*/  SHF.R.U32.HI R25, RZ, 0x18, R0 ;  /* 0x00000018ff197819 */ /* 0x000fc80000011600 */
[----:B------:R-:W-:-:S13]  /*f030*/  ISETP.NE.U32.AND P0, PT, R25, RZ, PT ;  /* 0x000000ff1900720c */ /* 0x000fda0003f05070 */
[----:B------:R-:W-:Y:S05]  /*f040*/  @P0 BRA `(.L_x_152) ;  /* 0x0000000000280947 */ /* 0x000fea0003800000 */
[----:B------:R-:W-:-:S04]  /*f050*/  SHF.L.U32 R0, R3, 0x1, RZ ;  /* 0x0000000103007819 */ /* 0x000fc800000006ff */
[----:B------:R-:W-:-:S13]  /*f060*/  ISETP.NE.AND P0, PT, R0, RZ, PT ;  /* 0x000000ff0000720c */ /* 0x000fda0003f05270 */
[----:B------:R-:W-:Y:S01]  /*f070*/  @P0 FFMA R5, R3, 1.84467440737095516160e+19, RZ ;  /* 0x5f80000003050823 */ /* 0x000fe200000000ff */
[----:B------:R-:W-:Y:S08]  /*f080*/  @!P0 MUFU.RCP R4, R3 ;  /* 0x0000000300048308 */ /* 0x000ff00000001000 */
[----:B------:R-:W1:Y:S02]  /*f090*/  @P0 MUFU.RCP R0, R5 ;  /* 0x0000000500000308 */ /* 0x000e640000001000 */
[----:B-1----:R-:W-:-:S04]  /*f0a0*/  @P0 FFMA R13, R5, R0, -1 ;  /* 0xbf800000050d0423 */ /* 0x002fc80000000000 */
[----:B------:R-:W-:-:S04]  /*f0b0*/  @P0 FADD.FTZ R13, -R13, -RZ ;  /* 0x800000ff0d0d0221 */ /* 0x000fc80000010100 */
[----:B------:R-:W-:-:S04]  /*f0c0*/  @P0 FFMA R0, R0, R13, R0 ;  /* 0x0000000d00000223 */ /* 0x000fc80000000000 */
[----:B------:R-:W-:Y:S01]  /*f0d0*/  @P0 FFMA R4, R0, 1.84467440737095516160e+19, RZ ;  /* 0x5f80000000040823 */ /* 0x000fe200000000ff */
[----:B------:R-:W-:Y:S06]  /*f0e0*/  BRA `(.L_x_153) ;  /* 0x0000000000887947 */ /* 0x000fec0003800000 */
.L_x_152:
[----:B------:R-:W-:-:S04]  /*f0f0*/  IADD3 R26, R25, -0xfd, RZ ;  /* 0xffffff03191a7810 */ /* 0x000fc80007ffe0ff */
[----:B------:R-:W-:-:S13]  /*f100*/  ISETP.GT.U32.AND P0, PT, R26, 0x1, PT ;  /* 0x000000011a00780c */ /* 0x000fda0003f04070 */
[----:B------:R-:W-:Y:S05]  /*f110*/  @P0 BRA `(.L_x_154) ;  /* 0x0000000000780947 */ /* 0x000fea0003800000 */
[----:B------:R-:W-:Y:S02]  /*f120*/  LOP3.LUT R0, R3, 0x7fffff, RZ, 0xc0, !PT ;  /* 0x007fffff03007812 */ /* 0x000fe400078ec0ff */
[----:B------:R-:W-:Y:S02]  /*f130*/  MOV R15, 0x3 ;  /* 0x00000003000f7802 */ /* 0x000fe40000000f00 */
[----:B------:R-:W-:Y:S02]  /*f140*/  LOP3.LUT R0, R0, 0x3f800000, RZ, 0xfc, !PT ;  /* 0x3f80000000007812 */ /* 0x000fe400078efcff */
[----:B------:R-:W-:Y:S02]  /*f150*/  SHF.L.U32 R15, R15, R26, RZ ;  /* 0x0000001a0f0f7219 */ /* 0x000fe400000006ff */
[----:B------:R-:W1:Y:S02]  /*f160*/  MUFU.RCP R5, R0 ;  /* 0x0000000000057308 */ /* 0x000e640000001000 */
[----:B-1----:R-:W-:-:S04]  /*f170*/  FFMA R4, R0, R5, -1 ;  /* 0xbf80000000047423 */ /* 0x002fc80000000005 */
[----:B------:R-:W-:-:S04]  /*f180*/  FADD.FTZ R4, -R4, -RZ ;  /* 0x800000ff04047221 */ /* 0x000fc80000010100 */
[CCC-:B------:R-:W-:Y:S01]  /*f190*/  FFMA.RM R13, R5.reuse, R4.reuse, R5.reuse ;  /* 0x00000004050d7223 */ /* 0x1c0fe20000004005 */
[----:B------:R-:W-:-:S04]  /*f1a0*/  FFMA.RP R14, R5, R4, R5 ;  /* 0x00000004050e7223 */ /* 0x000fc80000008005 */
[C---:B------:R-:W-:Y:S02]  /*f1b0*/  LOP3.LUT R4, R13.reuse, 0x7fffff, RZ, 0xc0, !PT ;  /* 0x007fffff0d047812 */ /* 0x040fe400078ec0ff */
[----:B------:R-:W-:Y:S02]  /*f1c0*/  FSETP.NEU.FTZ.AND P0, PT, R13, R14, PT ;  /* 0x0000000e0d00720b */ /* 0x000fe40003f1d000 */
[----:B------:R-:W-:Y:S02]  /*f1d0*/  LOP3.LUT R4, R4, 0x800000, RZ, 0xfc, !PT ;  /* 0x0080000004047812 */ /* 0x000fe400078efcff */
[----:B------:R-:W-:Y:S02]  /*f1e0*/  SEL R5, RZ, 0xffffffff, !P0 ;  /* 0xffffffffff057807 */ /* 0x000fe40004000000 */
[----:B------:R-:W-:Y:S02]  /*f1f0*/  LOP3.LUT R15, R15, R4, RZ, 0xc0, !PT ;  /* 0x000000040f0f7212 */ /* 0x000fe400078ec0ff */
[----:B------:R-:W-:-:S02]  /*f200*/  IADD3 R5, -R5, RZ, RZ ;  /* 0x000000ff05057210 */ /* 0x000fc40007ffe1ff */
[-C--:B------:R-:W-:Y:S02]  /*f210*/  SHF.R.U32.HI R15, RZ, R26.reuse, R15 ;  /* 0x0000001aff0f7219 */ /* 0x080fe4000001160f */
[--C-:B------:R-:W-:Y:S01]  /*f220*/  LOP3.LUT P1, RZ, R5, R26, R4.reuse, 0xf8, !PT ;  /* 0x0000001a05ff7212 */ /* 0x100fe2000782f804 */
[----:B------:R-:W-:Y:S01]  /*f230*/  VIADD R5, R25, 0xffffff04 ;  /* 0xffffff0419057836 */ /* 0x000fe20000000000 */
[C---:B------:R-:W-:Y:S02]  /*f240*/  LOP3.LUT P0, RZ, R15.reuse, 0x1, RZ, 0xc0, !PT ;  /* 0x000000010fff7812 */ /* 0x040fe4000780c0ff */
[----:B------:R-:W-:Y:S02]  /*f250*/  LOP3.LUT P2, RZ, R15, 0x2, RZ, 0xc0, !PT ;  /* 0x000000020fff7812 */ /* 0x000fe4000784c0ff */
[----:B------:R-:W-:Y:S02]  /*f260*/  SHF.R.U32.HI R4, RZ, R5, R4 ;  /* 0x00000005ff047219 */ /* 0x000fe40000011604 */
[----:B------:R-:W-:-:S02]  /*f270*/  PLOP3.LUT P0, PT, P0, P1, P2, 0xe0, 0x0 ;  /* 0x000000000000781c */ /* 0x000fc40000703c20 */
[----:B------:R-:W-:Y:S02]  /*f280*/  LOP3.LUT P1, RZ, R3, 0x7fffff, RZ, 0xc0, !PT ;  /* 0x007fffff03ff7812 */ /* 0x000fe4000782c0ff */
[----:B------:R-:W-:-:S04]  /*f290*/  SEL R0, RZ, 0x1, !P0 ;  /* 0x00000001ff007807 */ /* 0x000fc80004000000 */
[----:B------:R-:W-:-:S04]  /*f2a0*/  IADD3 R0, -R0, RZ, RZ ;  /* 0x000000ff00007210 */ /* 0x000fc80007ffe1ff */
[----:B------:R-:W-:-:S13]  /*f2b0*/  ISETP.GE.AND P0, PT, R0, RZ, PT ;  /* 0x000000ff0000720c */ /* 0x000fda0003f06270 */
[----:B------:R-:W-:-:S04]  /*f2c0*/  @!P0 IADD3 R4, R4, 0x1, RZ ;  /* 0x0000000104048810 */ /* 0x000fc80007ffe0ff */
[----:B------:R-:W-:-:S04]  /*f2d0*/  @!P1 SHF.L.U32 R4, R4, 0x1, RZ ;  /* 0x0000000104049819 */ /* 0x000fc800000006ff */
[----:B------:R-:W-:Y:S01]  /*f2e0*/  LOP3.LUT R4, R4, 0x80000000, R3, 0xf8, !PT ;  /* 0x8000000004047812 */ /* 0x000fe200078ef803 */
[----:B------:R-:W-:Y:S06]  /*f2f0*/  BRA `(.L_x_153) ;  /* 0x0000000000047947 */ /* 0x000fec0003800000 */
.L_x_154:
[----:B------:R1:W2:Y:S02]  /*f300*/  MUFU.RCP R4, R3 ;  /* 0x0000000300047308 */ /* 0x0002a40000001000 */
.L_x_153:
[----:B------:R-:W-:Y:S05]  /*f310*/  BSYNC B2 ;  /* 0x0000000000027941 */ /* 0x000fea0003800000 */
.L_x_151:
[----:B--2---:R-:W-:Y:S02]  /*f320*/  MOV R0, R4 ;  /* 0x0000000400007202 */ /* 0x004fe40000000f00 */
[----:B------:R-:W-:Y:S02]  /*f330*/  MOV R4, R20 ;  /* 0x0000001400047202 */ /* 0x000fe40000000f00 */
[----:B------:R-:W-:-:S04]  /*f340*/  MOV R5, 0x0 ;  /* 0x0000000000057802 */ /* 0x000fc80000000f00 */
[----:B-1----:R-:W-:Y:S05]  /*f350*/  RET.REL.NODEC R4 `(_ZN7cutlass13device_kernelINS_4fmha6kernel28FmhaKernelTmaWarpSpecializedINS1_10collective30FmhaMainloopTmaWarpSpecializedINS_6half_tEffN4cute5tupleIJNS7_1CILi128EEENS9_ILi64EEENS9_ILi224EEEEEENS8_IJiNS9_ILi1EEENS8_IJiiEEEEEESG_SG_NS4_12CausalFusionEJNS2_6OptionILNS2_3TagE0ENS9_ILb1EEEEENSI_ILSJ_2ESK_EEEEENS4_15FmhaFwdEpilogueIS6_fNS8_IJSB_SC_SB_EEEEENS2_23PersistentTileSchedulerEJSL_SM_EEEEEvNT_6ParamsE) ;  /* 0xffffff0c04287950 */ /* 0x002fea0003c3ffff */
.L_x_155:
[----:B------:R-:W-:-:S00]  /*f360*/  BRA `(.L_x_155) ;  /* 0xfffffffc00fc7947 */ /* 0x000fc0000383ffff */
[----:B------:R-:W-:-:S00]  /*f370*/  NOP ;  /* 0x0000000000007918 */ /* 0x000fc00000000000 */
        /* <DEDUP_REMOVED lines=8> */
.L_x_156:


//--------------------- .nv.global.init           --------------------------
	.section	.nv.global.init,"aw",@progbits
.nv.global.init:
	.type		$str$24,@object
	.size		$str$24,($str$25 - $str$24)
$str$24:
        /*0000*/ 	.byte	0x28, 0x61, 0x64, 0x64, 0x72, 0x65, 0x73, 0x73, 0x20, 0x26, 0x20, 0x6d, 0x61, 0x73, 0x6b, 0x29
        /*0010*/ 	.byte	0x20, 0x3d, 0x3d, 0x20, 0x30, 0x00
	.type		$str$25,@object
	.size		$str$25,(__unnamed_1 - $str$25)
$str$25:
        /*0016*/ 	.byte	0x2f, 0x74, 0x6d, 0x70, 0x2f, 0x63, 0x75, 0x74, 0x6c, 0x61, 0x73, 0x73, 0x5f, 0x73, 0x77, 0x65
        /*0026*/ 	.byte	0x65, 0x70, 0x5f, 0x73, 0x72, 0x63, 0x2f, 0x69, 0x6e, 0x63, 0x6c, 0x75, 0x64, 0x65, 0x2f, 0x63
        /*0036*/ 	.byte	0x75, 0x74, 0x65, 0x2f, 0x70, 0x6f, 0x69, 0x6e, 0x74, 0x65, 0x72, 0x5f, 0x66, 0x6c, 0x61, 0x67
        /*0046*/ 	.byte	0x67, 0x65, 0x64, 0x2e, 0x68, 0x70, 0x70, 0x00
	.type		__unnamed_1,@object
	.size		__unnamed_1,(__unnamed_2 - __unnamed_1)
__unnamed_1:
        /*004e*/ 	.byte	0x61, 0x75, 0x74, 0x6f, 0x20, 0x63, 0x75, 0x74, 0x65, 0x3a, 0x3a, 0x61, 0x73, 0x5f, 0x70, 0x6f
        /* <DEDUP_REMOVED lines=27> */
        /*020e*/ 	.byte	0x3e, 0x3e, 0x3e, 0x3e, 0x3e, 0x5d, 0x00
	.type		__unnamed_2,@object
	.size		__unnamed_2,(.L_1 - __unnamed_2)
__unnamed_2:
        /* <DEDUP_REMOVED lines=29> */
.L_1:


//--------------------- .nv.shared._ZN7cutlass13device_kernelINS_4fmha6kernel28FmhaKernelTmaWarpSpecializedINS1_10collective30FmhaMainloopTmaWarpSpecializedINS_6half_tEffN4cute5tupleIJNS7_1CILi128EEENS9_ILi64EEENS9_ILi224EEEEEENS8_IJiNS9_ILi1EEENS8_IJiiEEEEEESG_SG_NS4_12CausalFusionEJNS2_6OptionILNS2_3TagE0ENS9_ILb1EEEEENSI_ILSJ_2ESK_EEEEENS4_15FmhaFwdEpilogueIS6_fNS8_IJSB_SC_SB_EEEEENS2_23PersistentTileSchedulerEJSL_SM_EEEEEvNT_6ParamsE --------------------------
	.section	.nv.shared._ZN7cutlass13device_kernelINS_4fmha6kernel28FmhaKernelTmaWarpSpecializedINS1_10collective30FmhaMainloopTmaWarpSpecializedINS_6half_tEffN4cute5tupleIJNS7_1CILi128EEENS9_ILi64EEENS9_ILi224EEEEEENS8_IJiNS9_ILi1EEENS8_IJiiEEEEEESG_SG_NS4_12CausalFusionEJNS2_6OptionILNS2_3TagE0ENS9_ILb1EEEEENSI_ILSJ_2ESK_EEEEENS4_15FmhaFwdEpilogueIS6_fNS8_IJSB_SC_SB_EEEEENS2_23PersistentTileSchedulerEJSL_SM_EEEEEvNT_6ParamsE,"aw",@nobits
	.sectionflags	@""
	.align	16
	.zero		1024


//--------------------- .nv.shared.reserved.0     --------------------------
	.section	.nv.shared.reserved.0,"aw",@nobits
	.weak		__nv_reservedSMEM_offset_0_alias
	.size		__nv_reservedSMEM_offset_0_alias, 0, 0
	.other		__nv_reservedSMEM_offset_0_alias,@"STO_CUDA_RESERVED_SHARED STV_DEFAULT"
__nv_reservedSMEM_offset_0_alias:
	.zero		0


//--------------------- .nv.global                --------------------------
	.section	.nv.global,"aw",@nobits
.nv.global:
	.type		_ZN39_INTERNAL_f5fbfb3d_4_k_cu_3e97e7ff_31584cute1_E,@object
	.size		_ZN39_INTERNAL_f5fbfb3d_4_k_cu_3e97e7ff_31584cute1_E,(_ZN39_INTERNAL_f5fbfb3d_4_k_cu_3e97e7ff_31584cuda3std3__45__cpo6cbeginE - _ZN39_INTERNAL_f5fbfb3d_4_k_cu_3e97e7ff_31584cute1_E)
_ZN39_INTERNAL_f5fbfb3d_4_k_cu_3e97e7ff_31584cute1_E:
	.zero		1
	.type		_ZN39_INTERNAL_f5fbfb3d_4_k_cu_3e97e7ff_31584cuda3std3__45__cpo6cbeginE,@object
	.size		_ZN39_INTERNAL_f5fbfb3d_4_k_cu_3e97e7ff_31584cuda3std3__45__cpo6cbeginE,(_ZN39_INTERNAL_f5fbfb3d_4_k_cu_3e97e7ff_31584cuda3std3__48in_placeE - _ZN39_INTERNAL_f5fbfb3d_4_k_cu_3e97e7ff_31584cuda3std3__45__cpo6cbeginE)
_ZN39_INTERNAL_f5fbfb3d_4_k_cu_3e97e7ff_31584cuda3std3__45__cpo6cbeginE:
	.zero		1
	.type		_ZN39_INTERNAL_f5fbfb3d_4_k_cu_3e97e7ff_31584cuda3std3__48in_placeE,@object
	.size		_ZN39_INTERNAL_f5fbfb3d_4_k_cu_3e97e7ff_31584cuda3std3__48in_placeE,(_ZN39_INTERNAL_f5fbfb3d_4_k_cu_3e97e7ff_31584cuda3std6ranges3__45__cpo9iter_moveE - _ZN39_INTERNAL_f5fbfb3d_4_k_cu_3e97e7ff_31584cuda3std3__48in_placeE)
_ZN39_INTERNAL_f5fbfb3d_4_k_cu_3e97e7ff_31584cuda3std3__48in_placeE:
	.zero		1
	.type		_ZN39_INTERNAL_f5fbfb3d_4_k_cu_3e97e7ff_31584cuda3std6ranges3__45__cpo9iter_moveE,@object
	.size		_ZN39_INTERNAL_f5fbfb3d_4_k_cu_3e97e7ff_31584cuda3std6ranges3__45__cpo9iter_moveE,(_ZN39_INTERNAL_f5fbfb3d_4_k_cu_3e97e7ff_31584cuda3std3__45__cpo5beginE - _ZN39_INTERNAL_f5fbfb3d_4_k_cu_3e97e7ff_31584cuda3std6ranges3__45__cpo9iter_moveE)
_ZN39_INTERNAL_f5fbfb3d_4_k_cu_3e97e7ff_31584cuda3std6ranges3__45__cpo9iter_moveE:
	.zero		1
	.type		_ZN39_INTERNAL_f5fbfb3d_4_k_cu_3e97e7ff_31584cuda3std3__45__cpo5beginE,@object
	.size		_ZN39_INTERNAL_f5fbfb3d_4_k_cu_3e97e7ff_31584cuda3std3__45__cpo5beginE,(_ZN39_INTERNAL_f5fbfb3d_4_k_cu_3e97e7ff_31584cuda3std3__441_GLOBAL__N__f5fbfb3d_4_k_cu_3e97e7ff_31586ignoreE - _ZN39_INTERNAL_f5fbfb3d_4_k_cu_3e97e7ff_31584cuda3std3__45__cpo5beginE)
_ZN39_INTERNAL_f5fbfb3d_4_k_cu_3e97e7ff_31584cuda3std3__45__cpo5beginE:
	.zero		1
	.type		_ZN39_INTERNAL_f5fbfb3d_4_k_cu_3e97e7ff_31584cuda3std3__441_GLOBAL__N__f5fbfb3d_4_k_cu_3e97e7ff_31586ignoreE,@object
	.size		_ZN39_INTERNAL_f5fbfb3d_4_k_cu_3e97e7ff_31584cuda3std3__441_GLOBAL__N__f5fbfb3d_4_k_cu_3e97e7ff_31586ignoreE,(_ZN39_INTERNAL_f5fbfb3d_4_k_cu_3e97e7ff_31584cute7productE - _ZN39_INTERNAL_f5fbfb3d_4_k_cu_3e97e7ff_31584cuda3std3__441_GLOBAL__N__f5fbfb3d_4_k_cu_3e97e7ff_31586ignoreE)
_ZN39_INTERNAL_f5fbfb3d_4_k_cu_3e97e7ff_31584cuda3std3__441_GLOBAL__N__f5fbfb3d_4_k_cu_3e97e7ff_31586ignoreE:
	.zero		1
	.type		_ZN39_INTERNAL_f5fbfb3d_4_k_cu_3e97e7ff_31584cute7productE,@object
	.size		_ZN39_INTERNAL_f5fbfb3d_4_k_cu_3e97e7ff_31584cute7productE,(_ZN39_INTERNAL_f5fbfb3d_4_k_cu_3e97e7ff_31584cuda3std3__45__cpo3endE - _ZN39_INTERNAL_f5fbfb3d_4_k_cu_3e97e7ff_31584cute7productE)
_ZN39_INTERNAL_f5fbfb3d_4_k_cu_3e97e7ff_31584cute7productE:
	.zero		1
	.type		_ZN39_INTERNAL_f5fbfb3d_4_k_cu_3e97e7ff_31584cuda3std3__45__cpo3endE,@object
	.size		_ZN39_INTERNAL_f5fbfb3d_4_k_cu_3e97e7ff_31584cuda3std3__45__cpo3endE,(_ZN39_INTERNAL_f5fbfb3d_4_k_cu_3e97e7ff_31584cuda3std3__419piecewise_constructE - _ZN39_INTERNAL_f5fbfb3d_4_k_cu_3e97e7ff_31584cuda3std3__45__cpo3endE)
_ZN39_INTERNAL_f5fbfb3d_4_k_cu_3e97e7ff_31584cuda3std3__45__cpo3endE:
	.zero		1
	.type		_ZN39_INTERNAL_f5fbfb3d_4_k_cu_3e97e7ff_31584cuda3std3__419piecewise_constructE,@object
	.size		_ZN39_INTERNAL_f5fbfb3d_4_k_cu_3e97e7ff_31584cuda3std3__419piecewise_constructE,(_ZN39_INTERNAL_f5fbfb3d_4_k_cu_3e97e7ff_31584cuda3std3__45__cpo4cendE - _ZN39_INTERNAL_f5fbfb3d_4_k_cu_3e97e7ff_31584cuda3std3__419piecewise_constructE)
_ZN39_INTERNAL_f5fbfb3d_4_k_cu_3e97e7ff_31584cuda3std3__419piecewise_constructE:
	.zero		1
	.type		_ZN39_INTERNAL_f5fbfb3d_4_k_cu_3e97e7ff_31584cuda3std3__45__cpo4cendE,@object
	.size		_ZN39_INTERNAL_f5fbfb3d_4_k_cu_3e97e7ff_31584cuda3std3__45__cpo4cendE,(_ZN39_INTERNAL_f5fbfb3d_4_k_cu_3e97e7ff_31584cuda3std6ranges3__45__cpo4swapE - _ZN39_INTERNAL_f5fbfb3d_4_k_cu_3e97e7ff_31584cuda3std3__45__cpo4cendE)
_ZN39_INTERNAL_f5fbfb3d_4_k_cu_3e97e7ff_31584cuda3std3__45__cpo4cendE:
	.zero		1
	.type		_ZN39_INTERNAL_f5fbfb3d_4_k_cu_3e97e7ff_31584cuda3std6ranges3__45__cpo4swapE,@object
	.size		_ZN39_INTERNAL_f5fbfb3d_4_k_cu_3e97e7ff_31584cuda3std6ranges3__45__cpo4swapE,(.L_9 - _ZN39_INTERNAL_f5fbfb3d_4_k_cu_3e97e7ff_31584cuda3std6ranges3__45__cpo4swapE)
_ZN39_INTERNAL_f5fbfb3d_4_k_cu_3e97e7ff_31584cuda3std6ranges3__45__cpo4swapE:
	.zero		1
.L_9:


//--------------------- .nv.constant0._ZN7cutlass13device_kernelINS_4fmha6kernel28FmhaKernelTmaWarpSpecializedINS1_10collective30FmhaMainloopTmaWarpSpecializedINS_6half_tEffN4cute5tupleIJNS7_1CILi128EEENS9_ILi64EEENS9_ILi224EEEEEENS8_IJiNS9_ILi1EEENS8_IJiiEEEEEESG_SG_NS4_12CausalFusionEJNS2_6OptionILNS2_3TagE0ENS9_ILb1EEEEENSI_ILSJ_2ESK_EEEEENS4_15FmhaFwdEpilogueIS6_fNS8_IJSB_SC_SB_EEEEENS2_23PersistentTileSchedulerEJSL_SM_EEEEEvNT_6ParamsE --------------------------
	.section	.nv.constant0._ZN7cutlass13device_kernelINS_4fmha6kernel28FmhaKernelTmaWarpSpecializedINS1_10collective30FmhaMainloopTmaWarpSpecializedINS_6half_tEffN4cute5tupleIJNS7_1CILi128EEENS9_ILi64EEENS9_ILi224EEEEEENS8_IJiNS9_ILi1EEENS8_IJiiEEEEEESG_SG_NS4_12CausalFusionEJNS2_6OptionILNS2_3TagE0ENS9_ILb1EEEEENSI_ILSJ_2ESK_EEEEENS4_15FmhaFwdEpilogueIS6_fNS8_IJSB_SC_SB_EEEEENS2_23PersistentTileSchedulerEJSL_SM_EEEEEvNT_6ParamsE,"a",@progbits
	.sectionflags	@""
	.align	4
.nv.constant0._ZN7cutlass13device_kernelINS_4fmha6kernel28FmhaKernelTmaWarpSpecializedINS1_10collective30FmhaMainloopTmaWarpSpecializedINS_6half_tEffN4cute5tupleIJNS7_1CILi128EEENS9_ILi64EEENS9_ILi224EEEEEENS8_IJiNS9_ILi1EEENS8_IJiiEEEEEESG_SG_NS4_12CausalFusionEJNS2_6OptionILNS2_3TagE0ENS9_ILb1EEEEENSI_ILSJ_2ESK_EEEEENS4_15FmhaFwdEpilogueIS6_fNS8_IJSB_SC_SB_EEEEENS2_23PersistentTileSchedulerEJSL_SM_EEEEEvNT_6ParamsE:
	.zero		2688


//--------------------- SYMBOLS --------------------------

	.type		.nv.reservedSmem.offset0,@object
	.size		.nv.reservedSmem.offset0,0x4
	.type		__assertfail,@function
